//
// Generated by NVIDIA NVVM Compiler
//
// Compiler Build ID: CL-36424714
// Cuda compilation tools, release 13.0, V13.0.88
// Based on NVVM 20.0.0
//

.version 9.0
.target sm_100
.address_size 64

	// .globl	_Z24geokerr_ray_trace_kernel15RayTracerConfigP9RayResult
.func  (.param .align 16 .b8 func_retval0[16]) __internal_trig_reduction_slowpathd
(
	.param .b64 __internal_trig_reduction_slowpathd_param_0
)
;
.global .align 8 .b8 __cudart_i2opi_d[144] = {8, 93, 141, 31, 177, 95, 251, 107, 234, 146, 82, 138, 247, 57, 7, 61, 123, 241, 229, 235, 199, 186, 39, 117, 45, 234, 95, 158, 102, 63, 70, 79, 183, 9, 203, 39, 207, 126, 54, 109, 31, 109, 10, 90, 139, 17, 47, 239, 15, 152, 5, 222, 255, 151, 248, 31, 59, 40, 249, 189, 139, 95, 132, 156, 244, 57, 83, 131, 57, 214, 145, 57, 65, 126, 95, 180, 38, 112, 156, 233, 132, 68, 187, 46, 245, 53, 130, 232, 62, 167, 41, 177, 28, 235, 29, 254, 28, 146, 209, 9, 234, 46, 73, 6, 224, 210, 77, 66, 58, 110, 36, 183, 97, 197, 187, 222, 171, 99, 81, 254, 65, 144, 67, 60, 153, 149, 98, 219, 192, 221, 52, 245, 209, 87, 39, 252, 41, 21, 68, 78, 110, 131, 249, 162};
.global .align 16 .b8 __cudart_sin_cos_coeffs[128] = {70, 210, 176, 44, 241, 229, 90, 190, 146, 227, 172, 105, 227, 29, 199, 62, 161, 98, 219, 25, 160, 1, 42, 191, 24, 8, 17, 17, 17, 17, 129, 63, 84, 85, 85, 85, 85, 85, 197, 191, 0, 0, 0, 0, 0, 0, 0, 0, 0, 0, 0, 0, 0, 0, 0, 0, 100, 129, 253, 32, 131, 255, 168, 189, 40, 133, 239, 193, 167, 238, 33, 62, 217, 230, 6, 142, 79, 126, 146, 190, 233, 188, 221, 25, 160, 1, 250, 62, 71, 93, 193, 22, 108, 193, 86, 191, 81, 85, 85, 85, 85, 85, 165, 63, 0, 0, 0, 0, 0, 0, 224, 191, 0, 0, 0, 0, 0, 0, 240, 63};

.visible .entry _Z24geokerr_ray_trace_kernel15RayTracerConfigP9RayResult(
	.param .align 8 .b8 _Z24geokerr_ray_trace_kernel15RayTracerConfigP9RayResult_param_0[136],
	.param .u64 .ptr .align 1 _Z24geokerr_ray_trace_kernel15RayTracerConfigP9RayResult_param_1
)
{
	.reg .pred 	%p<24>;
	.reg .b16 	%rs<3>;
	.reg .b32 	%r<56>;
	.reg .b64 	%rd<19>;
	.reg .b64 	%fd<152>;

	mov.b64 	%rd4, _Z24geokerr_ray_trace_kernel15RayTracerConfigP9RayResult_param_0;
	ld.param.u64 	%rd3, [_Z24geokerr_ray_trace_kernel15RayTracerConfigP9RayResult_param_1];
	mov.u64 	%rd1, %rd4;
	mov.u32 	%r17, %ctaid.x;
	mov.u32 	%r18, %ntid.x;
	mov.u32 	%r19, %tid.x;
	mad.lo.s32 	%r1, %r17, %r18, %r19;
	ld.param.v2.u32 	{%r20, %r21}, [_Z24geokerr_ray_trace_kernel15RayTracerConfigP9RayResult_param_0+40];
	mul.lo.s32 	%r22, %r21, %r20;
	setp.ge.s32 	%p1, %r1, %r22;
	@%p1 bra 	$L__BB0_20;
	cvta.to.global.u64 	%rd5, %rd3;
	ld.param.u32 	%r23, [%rd1+40];
	div.s32 	%r24, %r1, %r23;
	mul.lo.s32 	%r25, %r24, %r23;
	sub.s32 	%r26, %r1, %r25;
	ld.param.f64 	%fd30, [%rd1+48];
	ld.param.f64 	%fd31, [%rd1+56];
	sub.f64 	%fd32, %fd31, %fd30;
	cvt.rn.f64.s32 	%fd33, %r26;
	mul.f64 	%fd34, %fd32, %fd33;
	ld.param.v2.u32 	{%r27, %r28}, [%rd1+40];
	add.s32 	%r29, %r27, -1;
	cvt.rn.f64.s32 	%fd35, %r29;
	div.rn.f64 	%fd36, %fd34, %fd35;
	add.f64 	%fd1, %fd30, %fd36;
	ld.param.f64 	%fd37, [%rd1+64];
	ld.param.f64 	%fd38, [%rd1+72];
	sub.f64 	%fd39, %fd38, %fd37;
	cvt.rn.f64.s32 	%fd40, %r24;
	mul.f64 	%fd41, %fd39, %fd40;
	add.s32 	%r30, %r28, -1;
	cvt.rn.f64.s32 	%fd42, %r30;
	div.rn.f64 	%fd43, %fd41, %fd42;
	add.f64 	%fd2, %fd37, %fd43;
	mul.wide.s32 	%rd6, %r1, 48;
	add.s64 	%rd2, %rd5, %rd6;
	st.global.f64 	[%rd2], %fd1;
	st.global.f64 	[%rd2+8], %fd2;
	ld.param.f64 	%fd3, [%rd1+24];
	ld.param.f64 	%fd4, [%rd1+8];
	abs.f64 	%fd5, %fd3;
	setp.neu.f64 	%p2, %fd5, 0d7FF0000000000000;
	@%p2 bra 	$L__BB0_3;
	mov.f64 	%fd49, 0d0000000000000000;
	mul.rn.f64 	%fd148, %fd3, %fd49;
	mov.b32 	%r51, 1;
	bra.uni 	$L__BB0_6;
$L__BB0_3:
	mul.f64 	%fd44, %fd3, 0d3FE45F306DC9C883;
	cvt.rni.s32.f64 	%r50, %fd44;
	cvt.rn.f64.s32 	%fd45, %r50;
	fma.rn.f64 	%fd46, %fd45, 0dBFF921FB54442D18, %fd3;
	fma.rn.f64 	%fd47, %fd45, 0dBC91A62633145C00, %fd46;
	fma.rn.f64 	%fd148, %fd45, 0dB97B839A252049C0, %fd47;
	setp.ltu.f64 	%p3, %fd5, 0d41E0000000000000;
	@%p3 bra 	$L__BB0_5;
	{ // callseq 0, 0
	.param .b64 param0;
	st.param.f64 	[param0], %fd3;
	.param .align 16 .b8 retval0[16];
	call.uni (retval0), 
	__internal_trig_reduction_slowpathd, 
	(
	param0
	);
	ld.param.f64 	%fd148, [retval0];
	ld.param.b32 	%r50, [retval0+8];
	} // callseq 0
$L__BB0_5:
	add.s32 	%r51, %r50, 1;
$L__BB0_6:
	shl.b32 	%r33, %r51, 6;
	cvt.u64.u32 	%rd7, %r33;
	and.b64  	%rd8, %rd7, 64;
	mov.u64 	%rd9, __cudart_sin_cos_coeffs;
	add.s64 	%rd10, %rd9, %rd8;
	mul.rn.f64 	%fd50, %fd148, %fd148;
	and.b32  	%r34, %r51, 1;
	setp.eq.b32 	%p4, %r34, 1;
	selp.f64 	%fd51, 0dBDA8FF8320FD8164, 0d3DE5DB65F9785EBA, %p4;
	ld.global.nc.v2.f64 	{%fd52, %fd53}, [%rd10];
	fma.rn.f64 	%fd54, %fd51, %fd50, %fd52;
	fma.rn.f64 	%fd55, %fd54, %fd50, %fd53;
	ld.global.nc.v2.f64 	{%fd56, %fd57}, [%rd10+16];
	fma.rn.f64 	%fd58, %fd55, %fd50, %fd56;
	fma.rn.f64 	%fd59, %fd58, %fd50, %fd57;
	ld.global.nc.v2.f64 	{%fd60, %fd61}, [%rd10+32];
	fma.rn.f64 	%fd62, %fd59, %fd50, %fd60;
	fma.rn.f64 	%fd63, %fd62, %fd50, %fd61;
	fma.rn.f64 	%fd64, %fd63, %fd148, %fd148;
	fma.rn.f64 	%fd65, %fd63, %fd50, 0d3FF0000000000000;
	selp.f64 	%fd66, %fd65, %fd64, %p4;
	and.b32  	%r35, %r51, 2;
	setp.eq.s32 	%p5, %r35, 0;
	mov.f64 	%fd67, 0d0000000000000000;
	sub.f64 	%fd68, %fd67, %fd66;
	selp.f64 	%fd69, %fd66, %fd68, %p5;
	mul.f64 	%fd70, %fd4, %fd4;
	mul.f64 	%fd71, %fd1, %fd1;
	sub.f64 	%fd72, %fd71, %fd70;
	mul.f64 	%fd73, %fd72, %fd69;
	mul.f64 	%fd74, %fd69, %fd73;
	fma.rn.f64 	%fd75, %fd2, %fd2, %fd74;
	setp.lt.f64 	%p6, %fd75, 0d0000000000000000;
	selp.f64 	%fd11, 0d0000000000000000, %fd75, %p6;
	ld.param.f64 	%fd12, [%rd1+104];
	setp.neu.f64 	%p7, %fd5, 0d7FF0000000000000;
	@%p7 bra 	$L__BB0_8;
	mov.f64 	%fd81, 0d0000000000000000;
	mul.rn.f64 	%fd150, %fd3, %fd81;
	mov.b32 	%r53, 1;
	bra.uni 	$L__BB0_11;
$L__BB0_8:
	mul.f64 	%fd76, %fd3, 0d3FE45F306DC9C883;
	cvt.rni.s32.f64 	%r52, %fd76;
	cvt.rn.f64.s32 	%fd77, %r52;
	fma.rn.f64 	%fd78, %fd77, 0dBFF921FB54442D18, %fd3;
	fma.rn.f64 	%fd79, %fd77, 0dBC91A62633145C00, %fd78;
	fma.rn.f64 	%fd150, %fd77, 0dB97B839A252049C0, %fd79;
	setp.ltu.f64 	%p8, %fd5, 0d41E0000000000000;
	@%p8 bra 	$L__BB0_10;
	{ // callseq 1, 0
	.param .b64 param0;
	st.param.f64 	[param0], %fd3;
	.param .align 16 .b8 retval0[16];
	call.uni (retval0), 
	__internal_trig_reduction_slowpathd, 
	(
	param0
	);
	ld.param.f64 	%fd150, [retval0];
	ld.param.b32 	%r52, [retval0+8];
	} // callseq 1
$L__BB0_10:
	add.s32 	%r53, %r52, 1;
$L__BB0_11:
	shl.b32 	%r38, %r53, 6;
	cvt.u64.u32 	%rd11, %r38;
	and.b64  	%rd12, %rd11, 64;
	add.s64 	%rd14, %rd9, %rd12;
	mul.rn.f64 	%fd82, %fd150, %fd150;
	and.b32  	%r39, %r53, 1;
	setp.eq.b32 	%p9, %r39, 1;
	selp.f64 	%fd83, 0dBDA8FF8320FD8164, 0d3DE5DB65F9785EBA, %p9;
	ld.global.nc.v2.f64 	{%fd84, %fd85}, [%rd14];
	fma.rn.f64 	%fd86, %fd83, %fd82, %fd84;
	fma.rn.f64 	%fd87, %fd86, %fd82, %fd85;
	ld.global.nc.v2.f64 	{%fd88, %fd89}, [%rd14+16];
	fma.rn.f64 	%fd90, %fd87, %fd82, %fd88;
	fma.rn.f64 	%fd91, %fd90, %fd82, %fd89;
	ld.global.nc.v2.f64 	{%fd92, %fd93}, [%rd14+32];
	fma.rn.f64 	%fd94, %fd91, %fd82, %fd92;
	fma.rn.f64 	%fd95, %fd94, %fd82, %fd93;
	fma.rn.f64 	%fd96, %fd95, %fd150, %fd150;
	fma.rn.f64 	%fd97, %fd95, %fd82, 0d3FF0000000000000;
	selp.f64 	%fd98, %fd97, %fd96, %p9;
	and.b32  	%r40, %r53, 2;
	setp.eq.s32 	%p10, %r40, 0;
	mov.f64 	%fd99, 0d0000000000000000;
	sub.f64 	%fd100, %fd99, %fd98;
	selp.f64 	%fd20, %fd98, %fd100, %p10;
	mul.f64 	%fd101, %fd1, %fd2;
	abs.f64 	%fd102, %fd101;
	mul.f64 	%fd103, %fd1, %fd11;
	abs.f64 	%fd104, %fd103;
	mul.f64 	%fd105, %fd104, 0d3F1A36E2EB1C432D;
	fma.rn.f64 	%fd21, %fd102, 0d3F50624DD2F1A9FC, %fd105;
	mul.f64 	%fd22, %fd21, 0d4024000000000000;
	abs.f64 	%fd23, %fd22;
	setp.neu.f64 	%p11, %fd23, 0d7FF0000000000000;
	@%p11 bra 	$L__BB0_13;
	mov.f64 	%fd111, 0d0000000000000000;
	mul.rn.f64 	%fd151, %fd22, %fd111;
	mov.b32 	%r54, 0;
	bra.uni 	$L__BB0_15;
$L__BB0_13:
	mul.f64 	%fd106, %fd22, 0d3FE45F306DC9C883;
	cvt.rni.s32.f64 	%r54, %fd106;
	cvt.rn.f64.s32 	%fd107, %r54;
	fma.rn.f64 	%fd108, %fd107, 0dBFF921FB54442D18, %fd22;
	fma.rn.f64 	%fd109, %fd107, 0dBC91A62633145C00, %fd108;
	fma.rn.f64 	%fd151, %fd107, 0dB97B839A252049C0, %fd109;
	setp.ltu.f64 	%p12, %fd23, 0d41E0000000000000;
	@%p12 bra 	$L__BB0_15;
	{ // callseq 2, 0
	.param .b64 param0;
	st.param.f64 	[param0], %fd22;
	.param .align 16 .b8 retval0[16];
	call.uni (retval0), 
	__internal_trig_reduction_slowpathd, 
	(
	param0
	);
	ld.param.f64 	%fd151, [retval0];
	ld.param.b32 	%r54, [retval0+8];
	} // callseq 2
$L__BB0_15:
	shl.b32 	%r44, %r54, 6;
	cvt.u64.u32 	%rd15, %r44;
	and.b64  	%rd16, %rd15, 64;
	add.s64 	%rd18, %rd9, %rd16;
	mul.rn.f64 	%fd112, %fd151, %fd151;
	and.b32  	%r45, %r54, 1;
	setp.eq.b32 	%p13, %r45, 1;
	selp.f64 	%fd113, 0dBDA8FF8320FD8164, 0d3DE5DB65F9785EBA, %p13;
	ld.global.nc.v2.f64 	{%fd114, %fd115}, [%rd18];
	fma.rn.f64 	%fd116, %fd113, %fd112, %fd114;
	fma.rn.f64 	%fd117, %fd116, %fd112, %fd115;
	ld.global.nc.v2.f64 	{%fd118, %fd119}, [%rd18+16];
	fma.rn.f64 	%fd120, %fd117, %fd112, %fd118;
	fma.rn.f64 	%fd121, %fd120, %fd112, %fd119;
	ld.global.nc.v2.f64 	{%fd122, %fd123}, [%rd18+32];
	fma.rn.f64 	%fd124, %fd121, %fd112, %fd122;
	fma.rn.f64 	%fd125, %fd124, %fd112, %fd123;
	fma.rn.f64 	%fd126, %fd125, %fd151, %fd151;
	fma.rn.f64 	%fd127, %fd125, %fd112, 0d3FF0000000000000;
	selp.f64 	%fd128, %fd127, %fd126, %p13;
	and.b32  	%r46, %r54, 2;
	setp.eq.s32 	%p14, %r46, 0;
	mov.f64 	%fd129, 0d0000000000000000;
	sub.f64 	%fd130, %fd129, %fd128;
	selp.f64 	%fd131, %fd128, %fd130, %p14;
	fma.rn.f64 	%fd28, %fd131, 0d3FB999999999999A, %fd20;
	abs.f64 	%fd132, %fd11;
	setp.lt.f64 	%p15, %fd132, 0d3EB0C6F7A0B5ED8D;
	selp.b32 	%r47, 4, 3, %p15;
	abs.f64 	%fd133, %fd1;
	setp.gt.f64 	%p16, %fd133, 0d4024000000000000;
	selp.b32 	%r15, 5, %r47, %p16;
	add.f64 	%fd134, %fd12, 0d3CD203AF9EE75616;
	rcp.rn.f64 	%fd29, %fd134;
	ld.param.f64 	%fd135, [%rd1+8];
	mul.f64 	%fd136, %fd135, %fd135;
	mov.f64 	%fd137, 0d3FF0000000000000;
	sub.f64 	%fd138, %fd137, %fd136;
	sqrt.rn.f64 	%fd139, %fd138;
	add.f64 	%fd140, %fd139, 0d3FF0000000000000;
	mul.f64 	%fd141, %fd140, 0d3FF028F5C28F5C29;
	setp.le.f64 	%p17, %fd29, %fd141;
	mov.b32 	%r55, 2;
	@%p17 bra 	$L__BB0_19;
	ld.param.u8 	%rs1, [%rd1+112];
	setp.eq.s16 	%p18, %rs1, 0;
	@%p18 bra 	$L__BB0_18;
	abs.f64 	%fd142, %fd28;
	setp.lt.f64 	%p19, %fd142, 0d3FB999999999999A;
	ld.param.f64 	%fd143, [%rd1+120];
	setp.ge.f64 	%p20, %fd29, %fd143;
	and.pred  	%p21, %p19, %p20;
	ld.param.f64 	%fd145, [%rd1+128];
	setp.le.f64 	%p22, %fd29, %fd145;
	mov.b32 	%r55, 1;
	and.pred  	%p23, %p21, %p22;
	@%p23 bra 	$L__BB0_19;
$L__BB0_18:
	mov.b32 	%r55, 0;
$L__BB0_19:
	st.global.f64 	[%rd2+16], %fd21;
	st.global.f64 	[%rd2+24], %fd28;
	st.global.v2.u32 	[%rd2+32], {%r15, %r55};
	mov.b16 	%rs2, 1;
	st.global.u8 	[%rd2+40], %rs2;
$L__BB0_20:
	ret;

}
.func  (.param .align 16 .b8 func_retval0[16]) __internal_trig_reduction_slowpathd(
	.param .b64 __internal_trig_reduction_slowpathd_param_0
)
{
	.local .align 8 .b8 	__local_depot1[40];
	.reg .b64 	%SP;
	.reg .b64 	%SPL;
	.reg .pred 	%p<10>;
	.reg .b32 	%r<47>;
	.reg .b64 	%rd<74>;
	.reg .b64 	%fd<5>;

	mov.u64 	%SPL, __local_depot1;
	ld.param.f64 	%fd4, [__internal_trig_reduction_slowpathd_param_0];
	add.u64 	%rd1, %SPL, 0;
	{
	.reg .b32 %temp; 
	mov.b64 	{%temp, %r1}, %fd4;
	}
	shr.u32 	%r2, %r1, 20;
	and.b32  	%r3, %r2, 2047;
	setp.eq.s32 	%p1, %r3, 2047;
	mov.b32 	%r46, 0;
	@%p1 bra 	$L__BB1_9;
	add.s32 	%r20, %r3, -1024;
	mov.b64 	%rd20, %fd4;
	shl.b64 	%rd2, %rd20, 11;
	shr.u32 	%r4, %r20, 6;
	sub.s32 	%r45, 15, %r4;
	sub.s32 	%r21, 19, %r4;
	setp.lt.u32 	%p2, %r20, 128;
	selp.b32 	%r6, 18, %r21, %p2;
	setp.ge.s32 	%p3, %r45, %r6;
	mov.b64 	%rd70, 0;
	@%p3 bra 	$L__BB1_4;
	add.s32 	%r23, %r6, %r4;
	neg.s32 	%r43, %r23;
	or.b64  	%rd3, %rd2, -9223372036854775808;
	mov.b64 	%rd70, 0;
	mov.b32 	%r42, 0;
	mov.u64 	%rd25, __cudart_i2opi_d;
	mov.u32 	%r44, %r45;
$L__BB1_3:
	.pragma "nounroll";
	mul.wide.s32 	%rd22, %r42, 8;
	add.s64 	%rd23, %rd1, %rd22;
	mul.wide.s32 	%rd24, %r44, 8;
	add.s64 	%rd26, %rd25, %rd24;
	ld.global.nc.u64 	%rd27, [%rd26];
	{
	.reg .u32 %r0, %r1, %r2, %r3, %alo, %ahi, %blo, %bhi, %clo, %chi;
	mov.b64 	{%alo,%ahi}, %rd27;
	mov.b64 	{%blo,%bhi}, %rd3;
	mov.b64 	{%clo,%chi}, %rd70;
	mad.lo.cc.u32 	%r0, %alo, %blo, %clo;
	madc.hi.cc.u32 	%r1, %alo, %blo, %chi;
	madc.hi.u32 	%r2, %alo, %bhi, 0;
	mad.lo.cc.u32 	%r1, %alo, %bhi, %r1;
	madc.hi.cc.u32 	%r2, %ahi, %blo, %r2;
	madc.hi.u32 	%r3, %ahi, %bhi, 0;
	mad.lo.cc.u32 	%r1, %ahi, %blo, %r1;
	madc.lo.cc.u32 	%r2, %ahi, %bhi, %r2;
	addc.u32 	%r3, %r3, 0;
	mov.b64 	%rd28, {%r0,%r1};
	mov.b64 	%rd70, {%r2,%r3};
	}
	st.local.u64 	[%rd23], %rd28;
	add.s32 	%r44, %r44, 1;
	add.s32 	%r43, %r43, 1;
	add.s32 	%r42, %r42, 1;
	setp.ne.s32 	%p4, %r43, -15;
	mov.u32 	%r45, %r6;
	@%p4 bra 	$L__BB1_3;
$L__BB1_4:
	cvt.s64.s32 	%rd29, %r45;
	cvt.u64.u32 	%rd30, %r4;
	add.s64 	%rd31, %rd30, %rd29;
	shl.b64 	%rd32, %rd31, 3;
	add.s64 	%rd33, %rd1, %rd32;
	st.local.u64 	[%rd33+-120], %rd70;
	and.b32  	%r15, %r2, 63;
	ld.local.u64 	%rd72, [%rd1+16];
	ld.local.u64 	%rd71, [%rd1+24];
	setp.eq.s32 	%p5, %r15, 0;
	@%p5 bra 	$L__BB1_6;
	shl.b64 	%rd34, %rd71, %r15;
	shr.u64 	%rd35, %rd72, 1;
	xor.b32  	%r24, %r15, 63;
	shr.u64 	%rd36, %rd35, %r24;
	or.b64  	%rd71, %rd34, %rd36;
	ld.local.u64 	%rd37, [%rd1+8];
	shl.b64 	%rd38, %rd72, %r15;
	shr.u64 	%rd39, %rd37, 1;
	shr.u64 	%rd40, %rd39, %r24;
	or.b64  	%rd72, %rd38, %rd40;
$L__BB1_6:
	and.b32  	%r25, %r1, -2147483648;
	shr.u64 	%rd41, %rd71, 62;
	cvt.u32.u64 	%r26, %rd41;
	mov.b64 	{%r27, %r28}, %rd71;
	mov.b64 	{%r29, %r30}, %rd72;
	shf.l.wrap.b32 	%r31, %r30, %r27, 2;
	shf.l.wrap.b32 	%r32, %r27, %r28, 2;
	mov.b64 	%rd42, {%r31, %r32};
	shl.b64 	%rd43, %rd72, 2;
	shr.u64 	%rd44, %rd42, 63;
	cvt.u32.u64 	%r33, %rd44;
	add.s32 	%r34, %r33, %r26;
	setp.eq.s32 	%p6, %r25, 0;
	neg.s32 	%r35, %r34;
	selp.b32 	%r46, %r34, %r35, %p6;
	setp.gt.s64 	%p7, %rd42, -1;
	mov.b64 	%rd45, 0;
	{
	.reg .u32 %r0, %r1, %r2, %r3, %a0, %a1, %a2, %a3, %b0, %b1, %b2, %b3;
	mov.b64 	{%a0,%a1}, %rd45;
	mov.b64 	{%a2,%a3}, %rd45;
	mov.b64 	{%b0,%b1}, %rd43;
	mov.b64 	{%b2,%b3}, %rd42;
	sub.cc.u32 	%r0, %a0, %b0;
	subc.cc.u32 	%r1, %a1, %b1;
	subc.cc.u32 	%r2, %a2, %b2;
	subc.u32 	%r3, %a3, %b3;
	mov.b64 	%rd46, {%r0,%r1};
	mov.b64 	%rd47, {%r2,%r3};
	}
	xor.b32  	%r36, %r25, -2147483648;
	selp.b64 	%rd73, %rd42, %rd47, %p7;
	selp.b64 	%rd14, %rd43, %rd46, %p7;
	selp.b32 	%r17, %r25, %r36, %p7;
	clz.b64 	%r37, %rd73;
	cvt.u64.u32 	%rd15, %r37;
	setp.eq.s32 	%p8, %r37, 0;
	@%p8 bra 	$L__BB1_8;
	cvt.u32.u64 	%r38, %rd15;
	and.b32  	%r39, %r38, 63;
	shl.b64 	%rd48, %rd73, %r39;
	shr.u64 	%rd49, %rd14, 1;
	not.b32 	%r40, %r38;
	and.b32  	%r41, %r40, 63;
	shr.u64 	%rd50, %rd49, %r41;
	or.b64  	%rd73, %rd48, %rd50;
$L__BB1_8:
	mov.b64 	%rd51, -3958705157555305931;
	{
	.reg .u32 %r0, %r1, %r2, %r3, %alo, %ahi, %blo, %bhi;
	mov.b64 	{%alo,%ahi}, %rd73;
	mov.b64 	{%blo,%bhi}, %rd51;
	mul.lo.u32 	%r0, %alo, %blo;
	mul.hi.u32 	%r1, %alo, %blo;
	mad.lo.cc.u32 	%r1, %alo, %bhi, %r1;
	madc.hi.u32 	%r2, %alo, %bhi, 0;
	mad.lo.cc.u32 	%r1, %ahi, %blo, %r1;
	madc.hi.cc.u32 	%r2, %ahi, %blo, %r2;
	madc.hi.u32 	%r3, %ahi, %bhi, 0;
	mad.lo.cc.u32 	%r2, %ahi, %bhi, %r2;
	addc.u32 	%r3, %r3, 0;
	mov.b64 	%rd52, {%r0,%r1};
	mov.b64 	%rd53, {%r2,%r3};
	}
	setp.gt.s64 	%p9, %rd53, 0;
	{
	.reg .u32 %r0, %r1, %r2, %r3, %a0, %a1, %a2, %a3, %b0, %b1, %b2, %b3;
	mov.b64 	{%a0,%a1}, %rd52;
	mov.b64 	{%a2,%a3}, %rd53;
	mov.b64 	{%b0,%b1}, %rd52;
	mov.b64 	{%b2,%b3}, %rd53;
	add.cc.u32 	%r0, %a0, %b0;
	addc.cc.u32 	%r1, %a1, %b1;
	addc.cc.u32 	%r2, %a2, %b2;
	addc.u32 	%r3, %a3, %b3;
	mov.b64 	%rd54, {%r0,%r1};
	mov.b64 	%rd55, {%r2,%r3};
	}
	selp.b64 	%rd56, %rd55, %rd53, %p9;
	selp.s64 	%rd57, -1, 0, %p9;
	sub.s64 	%rd58, %rd57, %rd15;
	cvt.u64.u32 	%rd59, %r17;
	shl.b64 	%rd60, %rd59, 32;
	add.s64 	%rd61, %rd56, 1;
	shr.u64 	%rd62, %rd61, 10;
	add.s64 	%rd63, %rd62, 1;
	shr.u64 	%rd64, %rd63, 1;
	shl.b64 	%rd65, %rd58, 52;
	add.s64 	%rd66, %rd65, %rd64;
	add.s64 	%rd67, %rd66, 4602678819172646912;
	or.b64  	%rd68, %rd67, %rd60;
	mov.b64 	%fd4, %rd68;
$L__BB1_9:
	st.param.f64 	[func_retval0], %fd4;
	st.param.b32 	[func_retval0+8], %r46;
	ret;

}


// ===== COMPILED SASS (sm_100) =====

	.target	sm_100

	.elftype	@"ET_EXEC"


//--------------------- .note.nv.tkinfo           --------------------------
	.section	.note.nv.tkinfo,"",@"SHT_NOTE"
	.sectionflags	@"SHF_NOTE_NV_TKINFO"
	.tkinfo
        /*0018*/ 	.word	0x00000002
        /*0030*/ 	.string	""
        /*0030*/ 	.string	"ptxas"
        /*0030*/ 	.string	"Cuda compilation tools, release 13.0, V13.0.88"
        /*0030*/ 	.string	"Build cuda_13.0.r13.0/compiler.36424714_0"
        /*0030*/ 	.string	"-arch sm_100 -m 64 "



//--------------------- .note.nv.cuinfo           --------------------------
	.section	.note.nv.cuinfo,"",@"SHT_NOTE"
	.sectionflags	@"SHF_NOTE_NV_CUINFO"
        /*0018*/ 	.short	0x0002
        /*001a*/ 	.short	0x0064
        /*001c*/ 	.short	0x0082
	.zero		2


//--------------------- .nv.info                  --------------------------
	.section	.nv.info,"",@"SHT_CUDA_INFO"
	.align	4


	//----- nvinfo : EIATTR_REGCOUNT
	.align		4
        /*0000*/ 	.byte	0x04, 0x2f
        /*0002*/ 	.short	(.L_3 - .L_2)
	.align		4
.L_2:
        /*0004*/ 	.word	index@(_Z24geokerr_ray_trace_kernel15RayTracerConfigP9RayResult)
        /*0008*/ 	.word	0x00000020


	//----- nvinfo : EIATTR_FRAME_SIZE
	.align		4
.L_3:
        /*000c*/ 	.byte	0x04, 0x11
        /*000e*/ 	.short	(.L_5 - .L_4)
	.align		4
.L_4:
        /*0010*/ 	.word	index@($_Z24geokerr_ray_trace_kernel15RayTracerConfigP9RayResult$__internal_trig_reduction_slowpathd)
        /*0014*/ 	.word	0x00000028


	//----- nvinfo : EIATTR_FRAME_SIZE
	.align		4
.L_5:
        /*0018*/ 	.byte	0x04, 0x11
        /*001a*/ 	.short	(.L_7 - .L_6)
	.align		4
.L_6:
        /*001c*/ 	.word	index@($__internal_2_$__cuda_sm20_dsqrt_rn_f64_mediumpath_v1)
        /*0020*/ 	.word	0x00000028


	//----- nvinfo : EIATTR_FRAME_SIZE
	.align		4
.L_7:
        /*0024*/ 	.byte	0x04, 0x11
        /*0026*/ 	.short	(.L_9 - .L_8)
	.align		4
.L_8:
        /*0028*/ 	.word	index@($__internal_1_$__cuda_sm20_div_rn_f64_full)
        /*002c*/ 	.word	0x00000028


	//----- nvinfo : EIATTR_FRAME_SIZE
	.align		4
.L_9:
        /*0030*/ 	.byte	0x04, 0x11
        /*0032*/ 	.short	(.L_11 - .L_10)
	.align		4
.L_10:
        /*0034*/ 	.word	index@($__internal_0_$__cuda_sm20_dblrcp_rn_slowpath_v3)
        /*0038*/ 	.word	0x00000028


	//----- nvinfo : EIATTR_FRAME_SIZE
	.align		4
.L_11:
        /*003c*/ 	.byte	0x04, 0x11
        /*003e*/ 	.short	(.L_13 - .L_12)
	.align		4
.L_12:
        /*0040*/ 	.word	index@(_Z24geokerr_ray_trace_kernel15RayTracerConfigP9RayResult)
        /*0044*/ 	.word	0x00000028


	//----- nvinfo : EIATTR_MIN_STACK_SIZE
	.align		4
.L_13:
        /*0048*/ 	.byte	0x04, 0x12
        /*004a*/ 	.short	(.L_15 - .L_14)
	.align		4
.L_14:
        /*004c*/ 	.word	index@(_Z24geokerr_ray_trace_kernel15RayTracerConfigP9RayResult)
        /*0050*/ 	.word	0x00000028
.L_15:


//--------------------- .nv.compat                --------------------------
	.section	.nv.compat,"",@"SHT_CUDA_COMPAT_INFO"
	.align	4
        /*0000*/ 	.byte	0x02, 0x09, 0x00, 0x00, 0x02, 0x02, 0x01, 0x00, 0x02, 0x05, 0x05, 0x00, 0x03, 0x07, 0x01, 0x01
        /*0010*/ 	.byte	0x02, 0x03, 0x00, 0x00, 0x02, 0x06, 0x01, 0x00, 0x04, 0x0b, 0x08, 0x00, 0x01, 0x00, 0x00, 0x00
        /*0020*/ 	.byte	0x00, 0x00, 0x00, 0x00


//--------------------- .nv.info._Z24geokerr_ray_trace_kernel15RayTracerConfigP9RayResult --------------------------
	.section	.nv.info._Z24geokerr_ray_trace_kernel15RayTracerConfigP9RayResult,"",@"SHT_CUDA_INFO"
	.sectionflags	@""
	.align	4


	//----- nvinfo : EIATTR_CUDA_API_VERSION
	.align		4
        /*0000*/ 	.byte	0x04, 0x37
        /*0002*/ 	.short	(.L_17 - .L_16)
.L_16:
        /*0004*/ 	.word	0x00000082


	//----- nvinfo : EIATTR_KPARAM_INFO
	.align		4
.L_17:
        /*0008*/ 	.byte	0x04, 0x17
        /*000a*/ 	.short	(.L_19 - .L_18)
.L_18:
        /*000c*/ 	.word	0x00000000
        /*0010*/ 	.short	0x0001
        /*0012*/ 	.short	0x0088
        /*0014*/ 	.byte	0x00, 0xf5, 0x21, 0x00


	//----- nvinfo : EIATTR_KPARAM_INFO
	.align		4
.L_19:
        /*0018*/ 	.byte	0x04, 0x17
        /*001a*/ 	.short	(.L_21 - .L_20)
.L_20:
        /*001c*/ 	.word	0x00000000
        /*0020*/ 	.short	0x0000
        /*0022*/ 	.short	0x0000
        /*0024*/ 	.byte	0x00, 0xf0, 0x21, 0x02


	//----- nvinfo : EIATTR_SPARSE_MMA_MASK
	.align		4
.L_21:
        /*0028*/ 	.byte	0x03, 0x50
        /*002a*/ 	.short	0x0000


	//----- nvinfo : EIATTR_MAXREG_COUNT
	.align		4
        /*002c*/ 	.byte	0x03, 0x1b
        /*002e*/ 	.short	0x00ff


	//----- nvinfo : EIATTR_MERCURY_ISA_VERSION
	.align		4
        /*0030*/ 	.byte	0x03, 0x5f
        /*0032*/ 	.short	0x0101


	//----- nvinfo : EIATTR_VRC_CTA_INIT_COUNT
	.align		4
        /*0034*/ 	.byte	0x02, 0x4a
	.zero		1
	.zero		1


	//----- nvinfo : EIATTR_EXIT_INSTR_OFFSETS
	.align		4
        /*0038*/ 	.byte	0x04, 0x1c
        /*003a*/ 	.short	(.L_23 - .L_22)


	//   ....[0]....
.L_22:
        /*003c*/ 	.word	0x00000090


	//   ....[1]....
        /*0040*/ 	.word	0x00001740


	//----- nvinfo : EIATTR_CRS_STACK_SIZE
	.align		4
.L_23:
        /*0044*/ 	.byte	0x04, 0x1e
        /*0046*/ 	.short	(.L_25 - .L_24)
.L_24:
        /*0048*/ 	.word	0x00000000


	//----- nvinfo : EIATTR_CBANK_PARAM_SIZE
	.align		4
.L_25:
        /*004c*/ 	.byte	0x03, 0x19
        /*004e*/ 	.short	0x0090


	//----- nvinfo : EIATTR_PARAM_CBANK
	.align		4
        /*0050*/ 	.byte	0x04, 0x0a
        /*0052*/ 	.short	(.L_27 - .L_26)
	.align		4
.L_26:
        /*0054*/ 	.word	index@(.nv.constant0._Z24geokerr_ray_trace_kernel15RayTracerConfigP9RayResult)
        /*0058*/ 	.short	0x0380
        /*005a*/ 	.short	0x0090


	//----- nvinfo : EIATTR_SW_WAR
	.align		4
.L_27:
        /*005c*/ 	.byte	0x04, 0x36
        /*005e*/ 	.short	(.L_29 - .L_28)
.L_28:
        /*0060*/ 	.word	0x00000008
.L_29:


//--------------------- .nv.callgraph             --------------------------
	.section	.nv.callgraph,"",@"SHT_CUDA_CALLGRAPH"
	.align	4
	.sectionentsize	8
	.align		4
        /*0000*/ 	.word	0x00000000
	.align		4
        /*0004*/ 	.word	0xffffffff
	.align		4
        /*0008*/ 	.word	0x00000000
	.align		4
        /*000c*/ 	.word	0xfffffffe
	.align		4
        /*0010*/ 	.word	0x00000000
	.align		4
        /*0014*/ 	.word	0xfffffffd
	.align		4
        /*0018*/ 	.word	0x00000000
	.align		4
        /*001c*/ 	.word	0xfffffffc


//--------------------- .nv.constant4             --------------------------
	.section	.nv.constant4,"a",@progbits
	.align	8
	.align		8
.nv.constant4:
        /*0000*/ 	.dword	__cudart_i2opi_d
	.align		8
        /*0008*/ 	.dword	__cudart_sin_cos_coeffs


//--------------------- .text._Z24geokerr_ray_trace_kernel15RayTracerConfigP9RayResult --------------------------
	.section	.text._Z24geokerr_ray_trace_kernel15RayTracerConfigP9RayResult,"ax",@progbits
	.align	128
        .global         _Z24geokerr_ray_trace_kernel15RayTracerConfigP9RayResult
        .type           _Z24geokerr_ray_trace_kernel15RayTracerConfigP9RayResult,@function
        .size           _Z24geokerr_ray_trace_kernel15RayTracerConfigP9RayResult,(.L_x_39 - _Z24geokerr_ray_trace_kernel15RayTracerConfigP9RayResult)
        .other          _Z24geokerr_ray_trace_kernel15RayTracerConfigP9RayResult,@"STO_CUDA_ENTRY STV_DEFAULT"
_Z24geokerr_ray_trace_kernel15RayTracerConfigP9RayResult:
.text._Z24geokerr_ray_trace_kernel15RayTracerConfigP9RayResult:
[----:B------:R-:W0:Y:S01]  /*0000*/  LDC R1, c[0x0][0x37c] ;  /* 0x0000df00ff017b82 */ /* 0x000e220000000800 */
[----:B------:R-:W1:Y:S07]  /*0010*/  S2R R0, SR_TID.X ;  /* 0x0000000000007919 */ /* 0x000e6e0000002100 */
[----:B------:R-:W1:Y:S01]  /*0020*/  S2UR UR4, SR_CTAID.X ;  /* 0x00000000000479c3 */ /* 0x000e620000002500 */
[----:B0-----:R-:W-:-:S07]  /*0030*/  VIADD R1, R1, 0xffffffd8 ;  /* 0xffffffd801017836 */ /* 0x001fce0000000000 */
[----:B------:R-:W1:Y:S08]  /*0040*/  LDC R21, c[0x0][0x360] ;  /* 0x0000d800ff157b82 */ /* 0x000e700000000800 */
[----:B------:R-:W0:Y:S01]  /*0050*/  LDC.64 R4, c[0x0][0x3a8] ;  /* 0x0000ea00ff047b82 */ /* 0x000e220000000a00 */
[----:B-1----:R-:W-:Y:S02]  /*0060*/  IMAD R21, R21, UR4, R0 ;  /* 0x0000000415157c24 */ /* 0x002fe4000f8e0200 */
[----:B0-----:R-:W-:-:S05]  /*0070*/  IMAD R0, R5, R4, RZ ;  /* 0x0000000405007224 */ /* 0x001fca00078e02ff */
[----:B------:R-:W-:-:S13]  /*0080*/  ISETP.GE.AND P0, PT, R21, R0, PT ;  /* 0x000000001500720c */ /* 0x000fda0003f06270 */
[----:B------:R-:W-:Y:S05]  /*0090*/  @P0 EXIT ;  /* 0x000000000000094d */ /* 0x000fea0003800000 */
[----:B------:R-:W-:Y:S01]  /*00a0*/  IABS R6, R4 ;  /* 0x0000000400067213 */ /* 0x000fe20000000000 */
[----:B------:R-:W-:Y:S01]  /*00b0*/  IMAD.MOV.U32 R8, RZ, RZ, 0x1 ;  /* 0x00000001ff087424 */ /* 0x000fe200078e00ff */
[----:B------:R-:W-:Y:S01]  /*00c0*/  IABS R7, R21 ;  /* 0x0000001500077213 */ /* 0x000fe20000000000 */
[----:B------:R-:W0:Y:S01]  /*00d0*/  LDC.64 R12, c[0x0][0x3b8] ;  /* 0x0000ee00ff0c7b82 */ /* 0x000e220000000a00 */
[----:B------:R-:W1:Y:S01]  /*00e0*/  I2F.RP R0, R6 ;  /* 0x0000000600007306 */ /* 0x000e620000209400 */
[----:B------:R-:W-:Y:S07]  /*00f0*/  BSSY.RECONVERGENT B0, `(.L_x_0) ;  /* 0x0000032000007945 */ /* 0x000fee0003800200 */
[----:B-1----:R-:W1:Y:S02]  /*0100*/  MUFU.RCP R0, R0 ;  /* 0x0000000000007308 */ /* 0x002e640000001000 */
[----:B-1----:R-:W-:-:S06]  /*0110*/  VIADD R2, R0, 0xffffffe ;  /* 0x0ffffffe00027836 */ /* 0x002fcc0000000000 */
[----:B------:R1:W2:Y:S02]  /*0120*/  F2I.FTZ.U32.TRUNC.NTZ R3, R2 ;  /* 0x0000000200037305 */ /* 0x0002a4000021f000 */
[----:B-1----:R-:W-:Y:S02]  /*0130*/  IMAD.MOV.U32 R2, RZ, RZ, RZ ;  /* 0x000000ffff027224 */ /* 0x002fe400078e00ff */
[----:B--2---:R-:W-:-:S04]  /*0140*/  IMAD.MOV R5, RZ, RZ, -R3 ;  /* 0x000000ffff057224 */ /* 0x004fc800078e0a03 */
[----:B------:R-:W-:-:S04]  /*0150*/  IMAD R5, R5, R6, RZ ;  /* 0x0000000605057224 */ /* 0x000fc800078e02ff */
[----:B------:R-:W-:-:S04]  /*0160*/  IMAD.HI.U32 R3, R3, R5, R2 ;  /* 0x0000000503037227 */ /* 0x000fc800078e0002 */
[----:B------:R-:W-:Y:S02]  /*0170*/  IMAD.MOV.U32 R5, RZ, RZ, R7 ;  /* 0x000000ffff057224 */ /* 0x000fe400078e0007 */
[----:B------:R-:W-:Y:S02]  /*0180*/  VIADD R2, R4, 0xffffffff ;  /* 0xffffffff04027836 */ /* 0x000fe40000000000 */
[----:B------:R-:W-:-:S04]  /*0190*/  IMAD.HI.U32 R0, R3, R5, RZ ;  /* 0x0000000503007227 */ /* 0x000fc800078e00ff */
[----:B------:R-:W-:-:S04]  /*01a0*/  IMAD.MOV R3, RZ, RZ, -R0 ;  /* 0x000000ffff037224 */ /* 0x000fc800078e0a00 */
[C---:B------:R-:W-:Y:S02]  /*01b0*/  IMAD R5, R6.reuse, R3, R5 ;  /* 0x0000000306057224 */ /* 0x040fe400078e0205 */
[----:B------:R-:W1:Y:S03]  /*01c0*/  I2F.F64 R2, R2 ;  /* 0x0000000200027312 */ /* 0x000e660000201c00 */
[----:B------:R-:W-:-:S05]  /*01d0*/  ISETP.GT.U32.AND P1, PT, R6, R5, PT ;  /* 0x000000050600720c */ /* 0x000fca0003f24070 */
[----:B-1----:R-:W1:Y:S08]  /*01e0*/  MUFU.RCP64H R9, R3 ;  /* 0x0000000300097308 */ /* 0x002e700000001800 */
[----:B------:R-:W-:Y:S02]  /*01f0*/  @!P1 IMAD.IADD R5, R5, 0x1, -R6 ;  /* 0x0000000105059824 */ /* 0x000fe400078e0a06 */
[----:B------:R-:W-:Y:S01]  /*0200*/  @!P1 VIADD R0, R0, 0x1 ;  /* 0x0000000100009836 */ /* 0x000fe20000000000 */
[----:B------:R-:W-:-:S02]  /*0210*/  ISETP.NE.AND P1, PT, R4, RZ, PT ;  /* 0x000000ff0400720c */ /* 0x000fc40003f25270 */
[----:B------:R-:W-:Y:S02]  /*0220*/  ISETP.GE.U32.AND P0, PT, R5, R6, PT ;  /* 0x000000060500720c */ /* 0x000fe40003f06070 */
[----:B------:R-:W-:Y:S01]  /*0230*/  LOP3.LUT R5, R21, R4, RZ, 0x3c, !PT ;  /* 0x0000000415057212 */ /* 0x000fe200078e3cff */
[----:B------:R-:W0:Y:S03]  /*0240*/  LDC.64 R6, c[0x0][0x3b0] ;  /* 0x0000ec00ff067b82 */ /* 0x000e260000000a00 */
[----:B------:R-:W-:Y:S01]  /*0250*/  ISETP.GE.AND P2, PT, R5, RZ, PT ;  /* 0x000000ff0500720c */ /* 0x000fe20003f46270 */
[----:B-1----:R-:W-:-:S06]  /*0260*/  DFMA R10, -R2, R8, 1 ;  /* 0x3ff00000020a742b */ /* 0x002fcc0000000108 */
[----:B------:R-:W-:-:S06]  /*0270*/  @P0 VIADD R0, R0, 0x1 ;  /* 0x0000000100000836 */ /* 0x000fcc0000000000 */
[----:B------:R-:W-:Y:S01]  /*0280*/  @!P2 IMAD.MOV R0, RZ, RZ, -R0 ;  /* 0x000000ffff00a224 */ /* 0x000fe200078e0a00 */
[----:B------:R-:W-:Y:S01]  /*0290*/  @!P1 LOP3.LUT R0, RZ, R4, RZ, 0x33, !PT ;  /* 0x00000004ff009212 */ /* 0x000fe200078e33ff */
[----:B------:R-:W-:-:S04]  /*02a0*/  DFMA R10, R10, R10, R10 ;  /* 0x0000000a0a0a722b */ /* 0x000fc8000000000a */
[----:B------:R-:W-:Y:S01]  /*02b0*/  IMAD.MOV R14, RZ, RZ, -R0 ;  /* 0x000000ffff0e7224 */ /* 0x000fe200078e0a00 */
[----:B0-----:R-:W-:-:S03]  /*02c0*/  DADD R6, R12, -R6 ;  /* 0x000000000c067229 */ /* 0x001fc60000000806 */
[----:B------:R-:W-:Y:S01]  /*02d0*/  IMAD R14, R4, R14, R21 ;  /* 0x0000000e040e7224 */ /* 0x000fe200078e0215 */
[----:B------:R-:W-:-:S03]  /*02e0*/  DFMA R10, R8, R10, R8 ;  /* 0x0000000a080a722b */ /* 0x000fc60000000008 */
[----:B------:R-:W0:Y:S05]  /*02f0*/  I2F.F64 R4, R14 ;  /* 0x0000000e00047312 */ /* 0x000e2a0000201c00 */
[----:B------:R-:W-:-:S08]  /*0300*/  DFMA R8, -R2, R10, 1 ;  /* 0x3ff000000208742b */ /* 0x000fd0000000010a */
[----:B------:R-:W-:Y:S02]  /*0310*/  DFMA R8, R10, R8, R10 ;  /* 0x000000080a08722b */ /* 0x000fe4000000000a */
[----:B0-----:R-:W-:-:S08]  /*0320*/  DMUL R6, R6, R4 ;  /* 0x0000000406067228 */ /* 0x001fd00000000000 */
[----:B------:R-:W-:Y:S02]  /*0330*/  DMUL R22, R6, R8 ;  /* 0x0000000806167228 */ /* 0x000fe40000000000 */
[----:B------:R-:W-:-:S06]  /*0340*/  FSETP.GEU.AND P1, PT, |R7|, 6.5827683646048100446e-37, PT ;  /* 0x036000000700780b */ /* 0x000fcc0003f2e200 */
[----:B------:R-:W-:-:S08]  /*0350*/  DFMA R4, -R2, R22, R6 ;  /* 0x000000160204722b */ /* 0x000fd00000000106 */
[----:B------:R-:W-:-:S10]  /*0360*/  DFMA R22, R8, R4, R22 ;  /* 0x000000040816722b */ /* 0x000fd40000000016 */
[----:B------:R-:W-:-:S05]  /*0370*/  FFMA R4, RZ, R3, R23 ;  /* 0x00000003ff047223 */ /* 0x000fca0000000017 */
[----:B------:R-:W-:-:S13]  /*0380*/  FSETP.GT.AND P0, PT, |R4|, 1.469367938527859385e-39, PT ;  /* 0x001000000400780b */ /* 0x000fda0003f04200 */
[----:B------:R-:W-:Y:S05]  /*0390*/  @P0 BRA P1, `(.L_x_1) ;  /* 0x00000000001c0947 */ /* 0x000fea0000800000 */
[----:B------:R-:W-:Y:S01]  /*03a0*/  IMAD.MOV.U32 R13, RZ, RZ, R7 ;  /* 0x000000ffff0d7224 */ /* 0x000fe200078e0007 */
[----:B------:R-:W-:Y:S01]  /*03b0*/  MOV R10, 0x3f0 ;  /* 0x000003f0000a7802 */ /* 0x000fe20000000f00 */
[----:B------:R-:W-:Y:S02]  /*03c0*/  IMAD.MOV.U32 R12, RZ, RZ, R6 ;  /* 0x000000ffff0c7224 */ /* 0x000fe400078e0006 */
[----:B------:R-:W-:-:S07]  /*03d0*/  IMAD.MOV.U32 R7, RZ, RZ, R3 ;  /* 0x000000ffff077224 */ /* 0x000fce00078e0003 */
[----:B------:R-:W-:Y:S05]  /*03e0*/  CALL.REL.NOINC `($__internal_1_$__cuda_sm20_div_rn_f64_full) ;  /* 0x0000001400707944 */ /* 0x000fea0003c00000 */
[----:B------:R-:W-:Y:S02]  /*03f0*/  IMAD.MOV.U32 R22, RZ, RZ, R2 ;  /* 0x000000ffff167224 */ /* 0x000fe400078e0002 */
[----:B------:R-:W-:-:S07]  /*0400*/  IMAD.MOV.U32 R23, RZ, RZ, R3 ;  /* 0x000000ffff177224 */ /* 0x000fce00078e0003 */
.L_x_1:
[----:B------:R-:W-:Y:S05]  /*0410*/  BSYNC.RECONVERGENT B0 ;  /* 0x0000000000007941 */ /* 0x000fea0003800200 */
.L_x_0:
[----:B------:R-:W0:Y:S01]  /*0420*/  LDCU UR4, c[0x0][0x3ac] ;  /* 0x00007580ff0477ac */ /* 0x000e220008000800 */
[----:B------:R-:W-:Y:S01]  /*0430*/  IMAD.MOV.U32 R2, RZ, RZ, 0x1 ;  /* 0x00000001ff027424 */ /* 0x000fe200078e00ff */
[----:B------:R-:W1:Y:S01]  /*0440*/  LDC.64 R12, c[0x0][0x3c0] ;  /* 0x0000f000ff0c7b82 */ /* 0x000e620000000a00 */
[----:B------:R-:W-:Y:S01]  /*0450*/  BSSY.RECONVERGENT B0, `(.L_x_2) ;  /* 0x000001b000007945 */ /* 0x000fe20003800200 */
[----:B------:R-:W2:Y:S06]  /*0460*/  LDCU.64 UR6, c[0x0][0x3b0] ;  /* 0x00007600ff0677ac */ /* 0x000eac0008000a00 */
[----:B------:R-:W1:Y:S01]  /*0470*/  LDC.64 R10, c[0x0][0x3c8] ;  /* 0x0000f200ff0a7b82 */ /* 0x000e620000000a00 */
[----:B0-----:R-:W-:Y:S01]  /*0480*/  UIADD3 UR4, UPT, UPT, UR4, -0x1, URZ ;  /* 0xffffffff04047890 */ /* 0x001fe2000fffe0ff */
[----:B--2---:R-:W-:-:S08]  /*0490*/  DADD R22, R22, UR6 ;  /* 0x0000000616167e29 */ /* 0x004fd00008000000 */
[----:B------:R-:W0:Y:S02]  /*04a0*/  I2F.F64 R4, UR4 ;  /* 0x0000000400047d12 */ /* 0x000e240008201c00 */
[----:B------:R-:W2:Y:S06]  /*04b0*/  LDCU.64 UR4, c[0x0][0x358] ;  /* 0x00006b00ff0477ac */ /* 0x000eac0008000a00 */
[----:B0-----:R-:W0:Y:S02]  /*04c0*/  MUFU.RCP64H R3, R5 ;  /* 0x0000000500037308 */ /* 0x001e240000001800 */
[----:B0-----:R-:W-:-:S08]  /*04d0*/  DFMA R6, -R4, R2, 1 ;  /* 0x3ff000000406742b */ /* 0x001fd00000000102 */
[----:B------:R-:W-:-:S08]  /*04e0*/  DFMA R6, R6, R6, R6 ;  /* 0x000000060606722b */ /* 0x000fd00000000006 */
[----:B------:R-:W-:Y:S02]  /*04f0*/  DFMA R8, R2, R6, R2 ;  /* 0x000000060208722b */ /* 0x000fe40000000002 */
[----:B------:R-:W0:Y:S01]  /*0500*/  I2F.F64 R6, R0 ;  /* 0x0000000000067312 */ /* 0x000e220000201c00 */
[----:B-1----:R-:W-:-:S05]  /*0510*/  DADD R2, R10, -R12 ;  /* 0x000000000a027229 */ /* 0x002fca000000080c */
        /* <DEDUP_REMOVED lines=9> */
[----:B--2---:R-:W-:Y:S05]  /*05b0*/  @P0 BRA P1, `(.L_x_3) ;  /* 0x0000000000100947 */ /* 0x004fea0000800000 */
[----:B------:R-:W-:Y:S01]  /*05c0*/  IMAD.MOV.U32 R2, RZ, RZ, R4 ;  /* 0x000000ffff027224 */ /* 0x000fe200078e0004 */
[----:B------:R-:W-:Y:S01]  /*05d0*/  MOV R10, 0x600 ;  /* 0x00000600000a7802 */ /* 0x000fe20000000f00 */
[----:B------:R-:W-:-:S07]  /*05e0*/  IMAD.MOV.U32 R7, RZ, RZ, R5 ;  /* 0x000000ffff077224 */ /* 0x000fce00078e0005 */
[----:B------:R-:W-:Y:S05]  /*05f0*/  CALL.REL.NOINC `($__internal_1_$__cuda_sm20_div_rn_f64_full) ;  /* 0x0000001000ec7944 */ /* 0x000fea0003c00000 */
.L_x_3:
[----:B------:R-:W-:Y:S05]  /*0600*/  BSYNC.RECONVERGENT B0 ;  /* 0x0000000000007941 */ /* 0x000fea0003800200 */
.L_x_2:
[----:B------:R-:W0:Y:S01]  /*0610*/  LDC.64 R4, c[0x0][0x408] ;  /* 0x00010200ff047b82 */ /* 0x000e220000000a00 */
[----:B------:R-:W1:Y:S07]  /*0620*/  LDCU.64 UR6, c[0x0][0x3c0] ;  /* 0x00007800ff0677ac */ /* 0x000e6e0008000a00 */
[----:B------:R-:W2:Y:S01]  /*0630*/  LDC.64 R8, c[0x0][0x398] ;  /* 0x0000e600ff087b82 */ /* 0x000ea20000000a00 */
[----:B-1----:R-:W-:Y:S01]  /*0640*/  DADD R2, R2, UR6 ;  /* 0x0000000602027e29 */ /* 0x002fe20008000000 */
[----:B0-----:R-:W-:-:S05]  /*0650*/  IMAD.WIDE R20, R21, 0x30, R4 ;  /* 0x0000003015147825 */ /* 0x001fca00078e0204 */
[----:B------:R0:W-:Y:S01]  /*0660*/  STG.E.64 desc[UR4][R20.64], R22 ;  /* 0x0000001614007986 */ /* 0x0001e2000c101b04 */
[----:B--2---:R-:W-:-:S03]  /*0670*/  DSETP.NEU.AND P0, PT, |R8|, +INF , PT ;  /* 0x7ff000000800742a */ /* 0x004fc60003f0d200 */
[----:B------:R0:W-:Y:S11]  /*0680*/  STG.E.64 desc[UR4][R20.64+0x8], R2 ;  /* 0x0000080214007986 */ /* 0x0001f6000c101b04 */
[----:B------:R-:W-:Y:S01]  /*0690*/  @!P0 DMUL R16, RZ, R8 ;  /* 0x00000008ff108228 */ /* 0x000fe20000000000 */
[----:B------:R-:W-:Y:S01]  /*06a0*/  @!P0 IMAD.MOV.U32 R0, RZ, RZ, 0x1 ;  /* 0x00000001ff008424 */ /* 0x000fe200078e00ff */
[----:B------:R-:W-:Y:S09]  /*06b0*/  @!P0 BRA `(.L_x_4) ;  /* 0x0000000000648947 */ /* 0x000ff20003800000 */
[----:B------:R-:W-:Y:S01]  /*06c0*/  UMOV UR6, 0x6dc9c883 ;  /* 0x6dc9c88300067882 */ /* 0x000fe20000000000 */
[----:B------:R-:W-:Y:S01]  /*06d0*/  UMOV UR7, 0x3fe45f30 ;  /* 0x3fe45f3000077882 */ /* 0x000fe20000000000 */
[C---:B------:R-:W-:Y:S02]  /*06e0*/  DSETP.GE.AND P0, PT, |R8|.reuse, 2.14748364800000000000e+09, PT ;  /* 0x41e000000800742a */ /* 0x040fe40003f06200 */
[----:B------:R-:W-:Y:S01]  /*06f0*/  DMUL R4, R8, UR6 ;  /* 0x0000000608047c28 */ /* 0x000fe20008000000 */
[----:B------:R-:W-:Y:S01]  /*0700*/  UMOV UR6, 0x54442d18 ;  /* 0x54442d1800067882 */ /* 0x000fe20000000000 */
[----:B------:R-:W-:-:S04]  /*0710*/  UMOV UR7, 0x3ff921fb ;  /* 0x3ff921fb00077882 */ /* 0x000fc80000000000 */
[----:B------:R-:W1:Y:S08]  /*0720*/  F2I.F64 R0, R4 ;  /* 0x0000000400007311 */ /* 0x000e700000301100 */
[----:B-1----:R-:W1:Y:S02]  /*0730*/  I2F.F64 R16, R0 ;  /* 0x0000000000107312 */ /* 0x002e640000201c00 */
[----:B-1----:R-:W-:Y:S01]  /*0740*/  DFMA R6, R16, -UR6, R8 ;  /* 0x8000000610067c2b */ /* 0x002fe20008000008 */
[----:B------:R-:W-:Y:S01]  /*0750*/  UMOV UR6, 0x33145c00 ;  /* 0x33145c0000067882 */ /* 0x000fe20000000000 */
[----:B------:R-:W-:-:S06]  /*0760*/  UMOV UR7, 0x3c91a626 ;  /* 0x3c91a62600077882 */ /* 0x000fcc0000000000 */
[----:B------:R-:W-:Y:S01]  /*0770*/  DFMA R6, R16, -UR6, R6 ;  /* 0x8000000610067c2b */ /* 0x000fe20008000006 */
[----:B------:R-:W-:Y:S01]  /*0780*/  UMOV UR6, 0x252049c0 ;  /* 0x252049c000067882 */ /* 0x000fe20000000000 */
[----:B------:R-:W-:-:S06]  /*0790*/  UMOV UR7, 0x397b839a ;  /* 0x397b839a00077882 */ /* 0x000fcc0000000000 */
[----:B------:R-:W-:Y:S01]  /*07a0*/  DFMA R16, R16, -UR6, R6 ;  /* 0x8000000610107c2b */ /* 0x000fe20008000006 */
[----:B------:R-:W-:Y:S10]  /*07b0*/  @!P0 BRA `(.L_x_5) ;  /* 0x0000000000208947 */ /* 0x000ff40003800000 */
[----:B------:R-:W1:Y:S01]  /*07c0*/  LDCU.64 UR6, c[0x0][0x398] ;  /* 0x00007300ff0677ac */ /* 0x000e620008000a00 */
[----:B------:R-:W-:Y:S01]  /*07d0*/  BSSY.RECONVERGENT B0, `(.L_x_6) ;  /* 0x0000005000007945 */ /* 0x000fe20003800200 */
[----:B------:R-:W-:Y:S01]  /*07e0*/  MOV R0, 0x820 ;  /* 0x0000082000007802 */ /* 0x000fe20000000f00 */
[----:B-1----:R-:W-:Y:S02]  /*07f0*/  IMAD.U32 R16, RZ, RZ, UR6 ;  /* 0x00000006ff107e24 */ /* 0x002fe4000f8e00ff */
[----:B------:R-:W-:-:S07]  /*0800*/  IMAD.U32 R9, RZ, RZ, UR7 ;  /* 0x00000007ff097e24 */ /* 0x000fce000f8e00ff */
[----:B0-----:R-:W-:Y:S05]  /*0810*/  CALL.REL.NOINC `($_Z24geokerr_ray_trace_kernel15RayTracerConfigP9RayResult$__internal_trig_reduction_slowpathd) ;  /* 0x0000001800887944 */ /* 0x001fea0003c00000 */
[----:B------:R-:W-:Y:S05]  /*0820*/  BSYNC.RECONVERGENT B0 ;  /* 0x0000000000007941 */ /* 0x000fea0003800200 */
.L_x_6:
[----:B------:R-:W-:-:S07]  /*0830*/  IMAD.MOV.U32 R0, RZ, RZ, R14 ;  /* 0x000000ffff007224 */ /* 0x000fce00078e000e */
.L_x_5:
[----:B------:R-:W-:-:S07]  /*0840*/  VIADD R0, R0, 0x1 ;  /* 0x0000000100007836 */ /* 0x000fce0000000000 */
.L_x_4:
[----:B------:R-:W1:Y:S01]  /*0850*/  LDCU.64 UR6, c[0x4][0x8] ;  /* 0x01000100ff0677ac */ /* 0x000e620008000a00 */
[----:B------:R-:W-:-:S05]  /*0860*/  IMAD.SHL.U32 R4, R0, 0x40, RZ ;  /* 0x0000004000047824 */ /* 0x000fca00078e00ff */
[----:B------:R-:W-:-:S04]  /*0870*/  LOP3.LUT R4, R4, 0x40, RZ, 0xc0, !PT ;  /* 0x0000004004047812 */ /* 0x000fc800078ec0ff */
[----:B-1----:R-:W-:-:S05]  /*0880*/  IADD3 R24, P0, PT, R4, UR6, RZ ;  /* 0x0000000604187c10 */ /* 0x002fca000ff1e0ff */
[----:B------:R-:W-:-:S05]  /*0890*/  IMAD.X R25, RZ, RZ, UR7, P0 ;  /* 0x00000007ff197e24 */ /* 0x000fca00080e06ff */
[----:B------:R-:W2:Y:S04]  /*08a0*/  LDG.E.128.CONSTANT R4, desc[UR4][R24.64] ;  /* 0x0000000418047981 */ /* 0x000ea8000c1e9d00 */
[----:B------:R-:W3:Y:S04]  /*08b0*/  LDG.E.128.CONSTANT R8, desc[UR4][R24.64+0x10] ;  /* 0x0000100418087981 */ /* 0x000ee8000c1e9d00 */
[----:B------:R-:W4:Y:S01]  /*08c0*/  LDG.E.128.CONSTANT R12, desc[UR4][R24.64+0x20] ;  /* 0x00002004180c7981 */ /* 0x000f22000c1e9d00 */
[----:B------:R-:W-:Y:S01]  /*08d0*/  LOP3.LUT R18, R0, 0x1, RZ, 0xc0, !PT ;  /* 0x0000000100127812 */ /* 0x000fe200078ec0ff */
[----:B------:R-:W-:-:S02]  /*08e0*/  IMAD.MOV.U32 R26, RZ, RZ, 0x20fd8164 ;  /* 0x20fd8164ff1a7424 */ /* 0x000fc400078e00ff */
[----:B------:R-:W-:Y:S01]  /*08f0*/  IMAD.MOV.U32 R27, RZ, RZ, 0x3da8ff83 ;  /* 0x3da8ff83ff1b7424 */ /* 0x000fe200078e00ff */
[----:B------:R-:W-:Y:S01]  /*0900*/  ISETP.NE.U32.AND P0, PT, R18, 0x1, PT ;  /* 0x000000011200780c */ /* 0x000fe20003f05070 */
[----:B------:R-:W-:-:S03]  /*0910*/  DMUL R18, R16, R16 ;  /* 0x0000001010127228 */ /* 0x000fc60000000000 */
[----:B------:R-:W-:Y:S02]  /*0920*/  FSEL R26, R26, -8.06006814911005101289e+34, !P0 ;  /* 0xf9785eba1a1a7808 */ /* 0x000fe40004000000 */
[----:B------:R-:W-:-:S06]  /*0930*/  FSEL R27, -R27, 0.11223486810922622681, !P0 ;  /* 0x3de5db651b1b7808 */ /* 0x000fcc0004000100 */
[----:B--2---:R-:W-:-:S08]  /*0940*/  DFMA R4, R18, R26, R4 ;  /* 0x0000001a1204722b */ /* 0x004fd00000000004 */
[----:B------:R-:W-:-:S08]  /*0950*/  DFMA R4, R18, R4, R6 ;  /* 0x000000041204722b */ /* 0x000fd00000000006 */
[C---:B---3--:R-:W-:Y:S01]  /*0960*/  DFMA R4, R18.reuse, R4, R8 ;  /* 0x000000041204722b */ /* 0x048fe20000000008 */
[----:B------:R-:W1:Y:S07]  /*0970*/  LDC.64 R8, c[0x0][0x388] ;  /* 0x0000e200ff087b82 */ /* 0x000e6e0000000a00 */
[----:B------:R-:W-:-:S08]  /*0980*/  DFMA R4, R18, R4, R10 ;  /* 0x000000041204722b */ /* 0x000fd0000000000a */
[----:B----4-:R-:W-:-:S08]  /*0990*/  DFMA R4, R18, R4, R12 ;  /* 0x000000041204722b */ /* 0x010fd0000000000c */
[----:B------:R-:W-:Y:S02]  /*09a0*/  DFMA R4, R18, R4, R14 ;  /* 0x000000041204722b */ /* 0x000fe4000000000e */
[----:B-1----:R-:W-:-:S06]  /*09b0*/  DMUL R8, R8, R8 ;  /* 0x0000000808087228 */ /* 0x002fcc0000000000 */
[----:B------:R-:W-:Y:S02]  /*09c0*/  DFMA R16, R4, R16, R16 ;  /* 0x000000100410722b */ /* 0x000fe40000000010 */
[----:B------:R-:W-:Y:S02]  /*09d0*/  DFMA R4, R18, R4, 1 ;  /* 0x3ff000001204742b */ /* 0x000fe40000000004 */
[----:B------:R-:W-:-:S08]  /*09e0*/  DFMA R8, R22, R22, -R8 ;  /* 0x000000161608722b */ /* 0x000fd00000000808 */
[----:B------:R-:W-:Y:S02]  /*09f0*/  FSEL R10, R4, R16, !P0 ;  /* 0x00000010040a7208 */ /* 0x000fe40004000000 */
[----:B------:R-:W-:Y:S02]  /*0a00*/  FSEL R11, R5, R17, !P0 ;  /* 0x00000011050b7208 */ /* 0x000fe40004000000 */
[----:B------:R-:W-:Y:S01]  /*0a10*/  LOP3.LUT P0, RZ, R0, 0x2, RZ, 0xc0, !PT ;  /* 0x0000000200ff7812 */ /* 0x000fe2000780c0ff */
[----:B------:R-:W1:Y:S03]  /*0a20*/  LDC.64 R4, c[0x0][0x398] ;  /* 0x0000e600ff047b82 */ /* 0x000e660000000a00 */
[----:B------:R-:W-:-:S10]  /*0a30*/  DADD R6, RZ, -R10 ;  /* 0x00000000ff067229 */ /* 0x000fd4000000080a */
[----:B------:R-:W-:Y:S02]  /*0a40*/  FSEL R6, R10, R6, !P0 ;  /* 0x000000060a067208 */ /* 0x000fe40004000000 */
[----:B------:R-:W-:-:S06]  /*0a50*/  FSEL R7, R11, R7, !P0 ;  /* 0x000000070b077208 */ /* 0x000fcc0004000000 */
[----:B------:R-:W-:Y:S02]  /*0a60*/  DMUL R8, R6, R8 ;  /* 0x0000000806087228 */ /* 0x000fe40000000000 */
[----:B-1----:R-:W-:-:S06]  /*0a70*/  DSETP.NEU.AND P1, PT, |R4|, +INF , PT ;  /* 0x7ff000000400742a */ /* 0x002fcc0003f2d200 */
[----:B------:R-:W-:-:S08]  /*0a80*/  DMUL R8, R6, R8 ;  /* 0x0000000806087228 */ /* 0x000fd00000000000 */
[----:B------:R-:W-:Y:S01]  /*0a90*/  DFMA R8, R2, R2, R8 ;  /* 0x000000020208722b */ /* 0x000fe20000000008 */
[----:B------:R-:W-:Y:S01]  /*0aa0*/  @!P1 IMAD.MOV.U32 R0, RZ, RZ, 0x1 ;  /* 0x00000001ff009424 */ /* 0x000fe200078e00ff */
[----:B------:R-:W-:-:S06]  /*0ab0*/  @!P1 DMUL R24, RZ, R4 ;  /* 0x00000004ff189228 */ /* 0x000fcc0000000000 */
[----:B------:R-:W-:-:S06]  /*0ac0*/  DSETP.GEU.AND P0, PT, R8, RZ, PT ;  /* 0x000000ff0800722a */ /* 0x000fcc0003f0e000 */
[----:B------:R-:W-:Y:S02]  /*0ad0*/  FSEL R6, R8, RZ, P0 ;  /* 0x000000ff08067208 */ /* 0x000fe40000000000 */
[----:B------:R-:W-:Y:S01]  /*0ae0*/  FSEL R7, R9, RZ, P0 ;  /* 0x000000ff09077208 */ /* 0x000fe20000000000 */
[----:B------:R-:W-:Y:S06]  /*0af0*/  @!P1 BRA `(.L_x_7) ;  /* 0x00000000006c9947 */ /* 0x000fec0003800000 */
        /* <DEDUP_REMOVED lines=23> */
.L_x_9:
[----:B------:R-:W-:Y:S02]  /*0c70*/  IMAD.MOV.U32 R0, RZ, RZ, R14 ;  /* 0x000000ffff007224 */ /* 0x000fe400078e000e */
[----:B------:R-:W-:Y:S02]  /*0c80*/  IMAD.MOV.U32 R24, RZ, RZ, R16 ;  /* 0x000000ffff187224 */ /* 0x000fe400078e0010 */
[----:B------:R-:W-:-:S07]  /*0c90*/  IMAD.MOV.U32 R25, RZ, RZ, R17 ;  /* 0x000000ffff197224 */ /* 0x000fce00078e0011 */
.L_x_8:
[----:B------:R-:W-:-:S07]  /*0ca0*/  VIADD R0, R0, 0x1 ;  /* 0x0000000100007836 */ /* 0x000fce0000000000 */
.L_x_7:
        /* <DEDUP_REMOVED lines=9> */
[----:B------:R-:W-:Y:S01]  /*0d40*/  IMAD.MOV.U32 R5, RZ, RZ, 0x3da8ff83 ;  /* 0x3da8ff83ff057424 */ /* 0x000fe200078e00ff */
[----:B------:R-:W-:Y:S01]  /*0d50*/  DMUL R26, R24, R24 ;  /* 0x00000018181a7228 */ /* 0x000fe20000000000 */
[----:B------:R-:W-:Y:S01]  /*0d60*/  UMOV UR6, 0xeb1c432d ;  /* 0xeb1c432d00067882 */ /* 0x000fe20000000000 */
[----:B------:R-:W-:Y:S01]  /*0d70*/  ISETP.NE.U32.AND P0, PT, R4, 0x1, PT ;  /* 0x000000010400780c */ /* 0x000fe20003f05070 */
[----:B------:R-:W-:Y:S01]  /*0d80*/  IMAD.MOV.U32 R4, RZ, RZ, 0x20fd8164 ;  /* 0x20fd8164ff047424 */ /* 0x000fe200078e00ff */
[----:B------:R-:W-:Y:S01]  /*0d90*/  UMOV UR7, 0x3f1a36e2 ;  /* 0x3f1a36e200077882 */ /* 0x000fe20000000000 */
[----:B0-----:R-:W-:Y:S01]  /*0da0*/  DMUL R2, R22, R2 ;  /* 0x0000000216027228 */ /* 0x001fe20000000000 */
[----:B------:R-:W-:Y:S01]  /*0db0*/  FSEL R5, -R5, 0.11223486810922622681, !P0 ;  /* 0x3de5db6505057808 */ /* 0x000fe20004000100 */
[----:B------:R-:W-:Y:S01]  /*0dc0*/  BSSY.RECONVERGENT B0, `(.L_x_10) ;  /* 0x0000030000007945 */ /* 0x000fe20003800200 */
[----:B------:R-:W-:-:S06]  /*0dd0*/  FSEL R4, R4, -8.06006814911005101289e+34, !P0 ;  /* 0xf9785eba04047808 */ /* 0x000fcc0004000000 */
[----:B--2---:R-:W-:Y:S02]  /*0de0*/  DFMA R4, R26, R4, R8 ;  /* 0x000000041a04722b */ /* 0x004fe40000000008 */
[----:B------:R-:W-:-:S06]  /*0df0*/  DMUL R8, R22, R6 ;  /* 0x0000000616087228 */ /* 0x000fcc0000000000 */
[----:B------:R-:W-:Y:S02]  /*0e00*/  DFMA R4, R26, R4, R10 ;  /* 0x000000041a04722b */ /* 0x000fe4000000000a */
[----:B------:R-:W-:Y:S01]  /*0e10*/  DMUL R8, |R8|, UR6 ;  /* 0x0000000608087c28 */ /* 0x000fe20008000200 */
[----:B------:R-:W-:Y:S01]  /*0e20*/  UMOV UR6, 0xd2f1a9fc ;  /* 0xd2f1a9fc00067882 */ /* 0x000fe20000000000 */
[----:B------:R-:W-:-:S04]  /*0e30*/  UMOV UR7, 0x3f50624d ;  /* 0x3f50624d00077882 */ /* 0x000fc80000000000 */
[----:B---3--:R-:W-:-:S08]  /*0e40*/  DFMA R4, R26, R4, R12 ;  /* 0x000000041a04722b */ /* 0x008fd0000000000c */
[----:B------:R-:W-:-:S08]  /*0e50*/  DFMA R4, R26, R4, R14 ;  /* 0x000000041a04722b */ /* 0x000fd0000000000e */
[----:B----4-:R-:W-:-:S08]  /*0e60*/  DFMA R4, R26, R4, R16 ;  /* 0x000000041a04722b */ /* 0x010fd00000000010 */
[----:B------:R-:W-:Y:S02]  /*0e70*/  DFMA R18, R26, R4, R18 ;  /* 0x000000041a12722b */ /* 0x000fe40000000012 */
[----:B------:R-:W-:-:S06]  /*0e80*/  DFMA R4, |R2|, UR6, R8 ;  /* 0x0000000602047c2b */ /* 0x000fcc0008000208 */
[----:B------:R-:W-:Y:S02]  /*0e90*/  DFMA R24, R18, R24, R24 ;  /* 0x000000181218722b */ /* 0x000fe40000000018 */
[----:B------:R-:W-:Y:S02]  /*0ea0*/  DFMA R18, R26, R18, 1 ;  /* 0x3ff000001a12742b */ /* 0x000fe40000000012 */
[----:B------:R-:W-:-:S08]  /*0eb0*/  DMUL R8, R4, 10 ;  /* 0x4024000004087828 */ /* 0x000fd00000000000 */
[----:B------:R-:W-:Y:S01]  /*0ec0*/  DSETP.NEU.AND P1, PT, |R8|, +INF , PT ;  /* 0x7ff000000800742a */ /* 0x000fe20003f2d200 */
[----:B------:R-:W-:Y:S02]  /*0ed0*/  FSEL R10, R18, R24, !P0 ;  /* 0x00000018120a7208 */ /* 0x000fe40004000000 */
[----:B------:R-:W-:Y:S02]  /*0ee0*/  FSEL R11, R19, R25, !P0 ;  /* 0x00000019130b7208 */ /* 0x000fe40004000000 */
[----:B------:R-:W-:-:S04]  /*0ef0*/  LOP3.LUT P0, RZ, R0, 0x2, RZ, 0xc0, !PT ;  /* 0x0000000200ff7812 */ /* 0x000fc8000780c0ff */
[----:B------:R-:W-:-:S05]  /*0f00*/  DADD R2, RZ, -R10 ;  /* 0x00000000ff027229 */ /* 0x000fca000000080a */
[----:B------:R-:W-:Y:S01]  /*0f10*/  @!P1 DMUL R24, RZ, R8 ;  /* 0x00000008ff189228 */ /* 0x000fe20000000000 */
[----:B------:R-:W-:-:S04]  /*0f20*/  @!P1 IMAD.MOV.U32 R0, RZ, RZ, RZ ;  /* 0x000000ffff009224 */ /* 0x000fc800078e00ff */
[----:B------:R-:W-:Y:S02]  /*0f30*/  FSEL R2, R10, R2, !P0 ;  /* 0x000000020a027208 */ /* 0x000fe40004000000 */
[----:B------:R-:W-:Y:S01]  /*0f40*/  FSEL R3, R11, R3, !P0 ;  /* 0x000000030b037208 */ /* 0x000fe20004000000 */
[----:B------:R-:W-:Y:S06]  /*0f50*/  @!P1 BRA `(.L_x_11) ;  /* 0x0000000000589947 */ /* 0x000fec0003800000 */
[----:B------:R-:W-:Y:S01]  /*0f60*/  UMOV UR6, 0x6dc9c883 ;  /* 0x6dc9c88300067882 */ /* 0x000fe20000000000 */
[----:B------:R-:W-:Y:S01]  /*0f70*/  UMOV UR7, 0x3fe45f30 ;  /* 0x3fe45f3000077882 */ /* 0x000fe20000000000 */
[C---:B------:R-:W-:Y:S02]  /*0f80*/  DSETP.GE.AND P0, PT, |R8|.reuse, 2.14748364800000000000e+09, PT ;  /* 0x41e000000800742a */ /* 0x040fe40003f06200 */
[----:B------:R-:W-:Y:S01]  /*0f90*/  DMUL R10, R8, UR6 ;  /* 0x00000006080a7c28 */ /* 0x000fe20008000000 */
[----:B------:R-:W-:Y:S01]  /*0fa0*/  UMOV UR6, 0x54442d18 ;  /* 0x54442d1800067882 */ /* 0x000fe20000000000 */
[----:B------:R-:W-:-:S04]  /*0fb0*/  UMOV UR7, 0x3ff921fb ;  /* 0x3ff921fb00077882 */ /* 0x000fc80000000000 */
[----:B------:R-:W0:Y:S08]  /*0fc0*/  F2I.F64 R0, R10 ;  /* 0x0000000a00007311 */ /* 0x000e300000301100 */
[----:B0-----:R-:W0:Y:S02]  /*0fd0*/  I2F.F64 R24, R0 ;  /* 0x0000000000187312 */ /* 0x001e240000201c00 */
[----:B0-----:R-:W-:Y:S01]  /*0fe0*/  DFMA R12, R24, -UR6, R8 ;  /* 0x80000006180c7c2b */ /* 0x001fe20008000008 */
[----:B------:R-:W-:Y:S01]  /*0ff0*/  UMOV UR6, 0x33145c00 ;  /* 0x33145c0000067882 */ /* 0x000fe20000000000 */
[----:B------:R-:W-:-:S06]  /*1000*/  UMOV UR7, 0x3c91a626 ;  /* 0x3c91a62600077882 */ /* 0x000fcc0000000000 */
[----:B------:R-:W-:Y:S01]  /*1010*/  DFMA R12, R24, -UR6, R12 ;  /* 0x80000006180c7c2b */ /* 0x000fe2000800000c */
[----:B------:R-:W-:Y:S01]  /*1020*/  UMOV UR6, 0x252049c0 ;  /* 0x252049c000067882 */ /* 0x000fe20000000000 */
[----:B------:R-:W-:-:S06]  /*1030*/  UMOV UR7, 0x397b839a ;  /* 0x397b839a00077882 */ /* 0x000fcc0000000000 */
[----:B------:R-:W-:Y:S01]  /*1040*/  DFMA R24, R24, -UR6, R12 ;  /* 0x8000000618187c2b */ /* 0x000fe2000800000c */
[----:B------:R-:W-:Y:S10]  /*1050*/  @!P0 BRA `(.L_x_11) ;  /* 0x0000000000188947 */ /* 0x000ff40003800000 */
[----:B------:R-:W-:Y:S01]  /*1060*/  IMAD.MOV.U32 R16, RZ, RZ, R8 ;  /* 0x000000ffff107224 */ /* 0x000fe200078e0008 */
[----:B------:R-:W-:-:S07]  /*1070*/  MOV R0, 0x1090 ;  /* 0x0000109000007802 */ /* 0x000fce0000000f00 */
[----:B------:R-:W-:Y:S05]  /*1080*/  CALL.REL.NOINC `($_Z24geokerr_ray_trace_kernel15RayTracerConfigP9RayResult$__internal_trig_reduction_slowpathd) ;  /* 0x00000010006c7944 */ /* 0x000fea0003c00000 */
[----:B------:R-:W-:Y:S02]  /*1090*/  IMAD.MOV.U32 R0, RZ, RZ, R14 ;  /* 0x000000ffff007224 */ /* 0x000fe400078e000e */
[----:B------:R-:W-:Y:S02]  /*10a0*/  IMAD.MOV.U32 R24, RZ, RZ, R16 ;  /* 0x000000ffff187224 */ /* 0x000fe400078e0010 */
[----:B------:R-:W-:-:S07]  /*10b0*/  IMAD.MOV.U32 R25, RZ, RZ, R17 ;  /* 0x000000ffff197224 */ /* 0x000fce00078e0011 */
.L_x_11:
[----:B------:R-:W-:Y:S05]  /*10c0*/  BSYNC.RECONVERGENT B0 ;  /* 0x0000000000007941 */ /* 0x000fea0003800200 */
.L_x_10:
[----:B------:R-:W0:Y:S01]  /*10d0*/  LDCU.64 UR6, c[0x4][0x8] ;  /* 0x01000100ff0677ac */ /* 0x000e220008000a00 */
[----:B------:R-:W-:-:S05]  /*10e0*/  IMAD.SHL.U32 R8, R0, 0x40, RZ ;  /* 0x0000004000087824 */ /* 0x000fca00078e00ff */
[----:B------:R-:W-:-:S04]  /*10f0*/  LOP3.LUT R8, R8, 0x40, RZ, 0xc0, !PT ;  /* 0x0000004008087812 */ /* 0x000fc800078ec0ff */
[----:B0-----:R-:W-:-:S05]  /*1100*/  IADD3 R16, P0, PT, R8, UR6, RZ ;  /* 0x0000000608107c10 */ /* 0x001fca000ff1e0ff */
[----:B------:R-:W-:Y:S01]  /*1110*/  IMAD.X R17, RZ, RZ, UR7, P0 ;  /* 0x00000007ff117e24 */ /* 0x000fe200080e06ff */
[----:B------:R-:W-:Y:S01]  /*1120*/  LOP3.LUT R26, R0, 0x1, RZ, 0xc0, !PT ;  /* 0x00000001001a7812 */ /* 0x000fe200078ec0ff */
[----:B------:R-:W-:Y:S01]  /*1130*/  IMAD.MOV.U32 R27, RZ, RZ, 0x3da8ff83 ;  /* 0x3da8ff83ff1b7424 */ /* 0x000fe200078e00ff */
[----:B------:R-:W-:Y:S01]  /*1140*/  DMUL R28, R24, R24 ;  /* 0x00000018181c7228 */ /* 0x000fe20000000000 */
[----:B------:R-:W0:Y:S01]  /*1150*/  LDCU.64 UR6, c[0x0][0x3e8] ;  /* 0x00007d00ff0677ac */ /* 0x000e220008000a00 */
[----:B------:R-:W2:Y:S04]  /*1160*/  LDG.E.128.CONSTANT R8, desc[UR4][R16.64] ;  /* 0x0000000410087981 */ /* 0x000ea8000c1e9d00 */
[----:B------:R-:W3:Y:S04]  /*1170*/  LDG.E.128.CONSTANT R12, desc[UR4][R16.64+0x10] ;  /* 0x00001004100c7981 */ /* 0x000ee8000c1e9d00 */
[----:B------:R-:W4:Y:S01]  /*1180*/  LDG.E.128.CONSTANT R16, desc[UR4][R16.64+0x20] ;  /* 0x0000200410107981 */ /* 0x000f22000c1e9d00 */
[----:B------:R-:W-:Y:S01]  /*1190*/  ISETP.NE.U32.AND P0, PT, R26, 0x1, PT ;  /* 0x000000011a00780c */ /* 0x000fe20003f05070 */
[----:B------:R-:W-:Y:S01]  /*11a0*/  IMAD.MOV.U32 R26, RZ, RZ, 0x20fd8164 ;  /* 0x20fd8164ff1a7424 */ /* 0x000fe200078e00ff */
[----:B------:R-:W-:Y:S01]  /*11b0*/  LOP3.LUT P1, RZ, R0, 0x2, RZ, 0xc0, !PT ;  /* 0x0000000200ff7812 */ /* 0x000fe2000782c0ff */
[----:B------:R-:W-:Y:S01]  /*11c0*/  IMAD.MOV.U32 R0, RZ, RZ, 0x4 ;  /* 0x00000004ff007424 */ /* 0x000fe200078e00ff */
[----:B------:R-:W-:-:S02]  /*11d0*/  FSEL R27, -R27, 0.11223486810922622681, !P0 ;  /* 0x3de5db651b1b7808 */ /* 0x000fc40004000100 */
[----:B------:R-:W-:-:S06]  /*11e0*/  FSEL R26, R26, -8.06006814911005101289e+34, !P0 ;  /* 0xf9785eba1a1a7808 */ /* 0x000fcc0004000000 */
[----:B--2---:R-:W-:-:S08]  /*11f0*/  DFMA R8, R28, R26, R8 ;  /* 0x0000001a1c08722b */ /* 0x004fd00000000008 */
[----:B------:R-:W-:Y:S01]  /*1200*/  DFMA R8, R28, R8, R10 ;  /* 0x000000081c08722b */ /* 0x000fe2000000000a */
[----:B------:R-:W-:Y:S02]  /*1210*/  IMAD.MOV.U32 R10, RZ, RZ, -0x6118a9ea ;  /* 0x9ee75616ff0a7424 */ /* 0x000fe400078e00ff */
[----:B------:R-:W-:-:S05]  /*1220*/  IMAD.MOV.U32 R11, RZ, RZ, 0x3cd203af ;  /* 0x3cd203afff0b7424 */ /* 0x000fca00078e00ff */
[----:B---3--:R-:W-:-:S08]  /*1230*/  DFMA R8, R28, R8, R12 ;  /* 0x000000081c08722b */ /* 0x008fd0000000000c */
[----:B------:R-:W-:Y:S02]  /*1240*/  DFMA R14, R28, R8, R14 ;  /* 0x000000081c0e722b */ /* 0x000fe4000000000e */
[----:B0-----:R-:W-:Y:S01]  /*1250*/  DADD R8, R10, UR6 ;  /* 0x000000060a087e29 */ /* 0x001fe20008000000 */
[----:B------:R-:W-:Y:S01]  /*1260*/  UMOV UR6, 0xa0b5ed8d ;  /* 0xa0b5ed8d00067882 */ /* 0x000fe20000000000 */
[----:B------:R-:W-:Y:S02]  /*1270*/  UMOV UR7, 0x3eb0c6f7 ;  /* 0x3eb0c6f700077882 */ /* 0x000fe40000000000 */
[----:B------:R-:W-:Y:S01]  /*1280*/  DSETP.GEU.AND P2, PT, |R6|, UR6, PT ;  /* 0x0000000606007e2a */ /* 0x000fe2000bf4e200 */
[----:B------:R-:W-:Y:S01]  /*1290*/  UMOV UR6, 0x9999999a ;  /* 0x9999999a00067882 */ /* 0x000fe20000000000 */
[----:B------:R-:W0:Y:S01]  /*12a0*/  MUFU.RCP64H R11, R9 ;  /* 0x00000009000b7308 */ /* 0x000e220000001800 */
[----:B----4-:R-:W-:Y:S01]  /*12b0*/  DFMA R14, R28, R14, R16 ;  /* 0x0000000e1c0e722b */ /* 0x010fe20000000010 */
[----:B------:R-:W-:-:S02]  /*12c0*/  UMOV UR7, 0x3fb99999 ;  /* 0x3fb9999900077882 */ /* 0x000fc40000000000 */
[----:B------:R-:W-:-:S05]  /*12d0*/  VIADD R10, R9, 0x300402 ;  /* 0x00300402090a7836 */ /* 0x000fca0000000000 */
[----:B------:R-:W-:Y:S01]  /*12e0*/  DFMA R14, R28, R14, R18 ;  /* 0x0000000e1c0e722b */ /* 0x000fe20000000012 */
[----:B------:R-:W-:Y:S01]  /*12f0*/  FSETP.GEU.AND P3, PT, |R10|, 5.8789094863358348022e-39, PT ;  /* 0x004004020a00780b */ /* 0x000fe20003f6e200 */
[----:B0-----:R-:W-:-:S06]  /*1300*/  DFMA R12, -R8, R10, 1 ;  /* 0x3ff00000080c742b */ /* 0x001fcc000000010a */
[----:B------:R-:W-:Y:S02]  /*1310*/  DFMA R24, R14, R24, R24 ;  /* 0x000000180e18722b */ /* 0x000fe40000000018 */
[----:B------:R-:W-:Y:S02]  /*1320*/  DFMA R14, R28, R14, 1 ;  /* 0x3ff000001c0e742b */ /* 0x000fe4000000000e */
[----:B------:R-:W-:-:S08]  /*1330*/  DFMA R12, R12, R12, R12 ;  /* 0x0000000c0c0c722b */ /* 0x000fd0000000000c */
[----:B------:R-:W-:Y:S02]  /*1340*/  FSEL R18, R14, R24, !P0 ;  /* 0x000000180e127208 */ /* 0x000fe40004000000 */
[----:B------:R-:W-:Y:S01]  /*1350*/  FSEL R19, R15, R25, !P0 ;  /* 0x000000190f137208 */ /* 0x000fe20004000000 */
[----:B------:R-:W-:Y:S02]  /*1360*/  DFMA R14, R10, R12, R10 ;  /* 0x0000000c0a0e722b */ /* 0x000fe4000000000a */
[----:B------:R-:W-:-:S03]  /*1370*/  DSETP.GT.AND P0, PT, |R22|, 10, PT ;  /* 0x402400001600742a */ /* 0x000fc60003f04200 */
[----:B------:R-:W-:-:S03]  /*1380*/  DADD R12, RZ, -R18 ;  /* 0x00000000ff0c7229 */ /* 0x000fc60000000812 */
[----:B------:R-:W-:-:S07]  /*1390*/  DFMA R16, -R8, R14, 1 ;  /* 0x3ff000000810742b */ /* 0x000fce000000010e */
[----:B------:R-:W-:Y:S01]  /*13a0*/  FSEL R6, R18, R12, !P1 ;  /* 0x0000000c12067208 */ /* 0x000fe20004800000 */
[----:B------:R-:W-:Y:S01]  /*13b0*/  DFMA R10, R14, R16, R14 ;  /* 0x000000100e0a722b */ /* 0x000fe2000000000e */
[----:B------:R-:W-:-:S06]  /*13c0*/  FSEL R7, R19, R13, !P1 ;  /* 0x0000000d13077208 */ /* 0x000fcc0004800000 */
[----:B------:R-:W-:Y:S01]  /*13d0*/  DFMA R2, R6, UR6, R2 ;  /* 0x0000000606027c2b */ /* 0x000fe20008000002 */
[----:B------:R-:W-:-:S04]  /*13e0*/  SEL R6, R0, 0x3, !P2 ;  /* 0x0000000300067807 */ /* 0x000fc80005000000 */
[----:B------:R-:W-:Y:S01]  /*13f0*/  SEL R6, R6, 0x5, !P0 ;  /* 0x0000000506067807 */ /* 0x000fe20004000000 */
[----:B------:R-:W-:Y:S06]  /*1400*/  @P3 BRA `(.L_x_12) ;  /* 0x0000000000103947 */ /* 0x000fec0003800000 */
[----:B------:R-:W-:-:S05]  /*1410*/  LOP3.LUT R0, R9, 0x7fffffff, RZ, 0xc0, !PT ;  /* 0x7fffffff09007812 */ /* 0x000fca00078ec0ff */
[----:B------:R-:W-:Y:S01]  /*1420*/  VIADD R12, R0, 0xfff00000 ;  /* 0xfff00000000c7836 */ /* 0x000fe20000000000 */
[----:B------:R-:W-:-:S07]  /*1430*/  MOV R0, 0x1450 ;  /* 0x0000145000007802 */ /* 0x000fce0000000f00 */
[----:B------:R-:W-:Y:S05]  /*1440*/  CALL.REL.NOINC `($__internal_0_$__cuda_sm20_dblrcp_rn_slowpath_v3) ;  /* 0x0000000000c07944 */ /* 0x000fea0003c00000 */
.L_x_12:
[----:B------:R-:W0:Y:S01]  /*1450*/  LDC.64 R12, c[0x0][0x388] ;  /* 0x0000e200ff0c7b82 */ /* 0x000e220000000a00 */
[----:B------:R-:W-:Y:S02]  /*1460*/  IMAD.MOV.U32 R16, RZ, RZ, 0x0 ;  /* 0x00000000ff107424 */ /* 0x000fe400078e00ff */
[----:B------:R-:W-:Y:S01]  /*1470*/  IMAD.MOV.U32 R17, RZ, RZ, 0x3fd80000 ;  /* 0x3fd80000ff117424 */ /* 0x000fe200078e00ff */
[----:B0-----:R-:W-:-:S06]  /*1480*/  DFMA R12, -R12, R12, 1 ;  /* 0x3ff000000c0c742b */ /* 0x001fcc000000010c */
[----:B------:R-:W0:Y:S04]  /*1490*/  MUFU.RSQ64H R9, R13 ;  /* 0x0000000d00097308 */ /* 0x000e280000001c00 */
[----:B------:R-:W-:-:S05]  /*14a0*/  VIADD R8, R13, 0xfcb00000 ;  /* 0xfcb000000d087836 */ /* 0x000fca0000000000 */
[----:B------:R-:W-:Y:S01]  /*14b0*/  ISETP.GE.U32.AND P0, PT, R8, 0x7ca00000, PT ;  /* 0x7ca000000800780c */ /* 0x000fe20003f06070 */
[----:B0-----:R-:W-:-:S08]  /*14c0*/  DMUL R14, R8, R8 ;  /* 0x00000008080e7228 */ /* 0x001fd00000000000 */
[----:B------:R-:W-:-:S08]  /*14d0*/  DFMA R14, R12, -R14, 1 ;  /* 0x3ff000000c0e742b */ /* 0x000fd0000000080e */
[----:B------:R-:W-:Y:S02]  /*14e0*/  DFMA R16, R14, R16, 0.5 ;  /* 0x3fe000000e10742b */ /* 0x000fe40000000010 */
[----:B------:R-:W-:-:S08]  /*14f0*/  DMUL R14, R8, R14 ;  /* 0x0000000e080e7228 */ /* 0x000fd00000000000 */
[----:B------:R-:W-:-:S08]  /*1500*/  DFMA R18, R16, R14, R8 ;  /* 0x0000000e1012722b */ /* 0x000fd00000000008 */
[----:B------:R-:W-:Y:S02]  /*1510*/  DMUL R14, R12, R18 ;  /* 0x000000120c0e7228 */ /* 0x000fe40000000000 */
[----:B------:R-:W-:Y:S02]  /*1520*/  VIADD R25, R19, 0xfff00000 ;  /* 0xfff0000013197836 */ /* 0x000fe40000000000 */
[----:B------:R-:W-:-:S04]  /*1530*/  IMAD.MOV.U32 R24, RZ, RZ, R18 ;  /* 0x000000ffff187224 */ /* 0x000fc800078e0012 */
[----:B------:R-:W-:-:S08]  /*1540*/  DFMA R16, R14, -R14, R12 ;  /* 0x8000000e0e10722b */ /* 0x000fd0000000000c */
[----:B------:R-:W-:Y:S01]  /*1550*/  DFMA R22, R16, R24, R14 ;  /* 0x000000181016722b */ /* 0x000fe2000000000e */
[----:B------:R-:W-:Y:S10]  /*1560*/  @!P0 BRA `(.L_x_13) ;  /* 0x0000000000088947 */ /* 0x000ff40003800000 */
[----:B------:R-:W-:-:S07]  /*1570*/  MOV R0, 0x1590 ;  /* 0x0000159000007802 */ /* 0x000fce0000000f00 */
[----:B------:R-:W-:Y:S05]  /*1580*/  CALL.REL.NOINC `($__internal_2_$__cuda_sm20_dsqrt_rn_f64_mediumpath_v1) ;  /* 0x0000000800887944 */ /* 0x000fea0003c00000 */
.L_x_13:
[----:B------:R-:W-:Y:S01]  /*1590*/  DADD R22, R22, 1 ;  /* 0x3ff0000016167429 */ /* 0x000fe20000000000 */
[----:B------:R-:W-:Y:S01]  /*15a0*/  UMOV UR6, 0xc28f5c29 ;  /* 0xc28f5c2900067882 */ /* 0x000fe20000000000 */
[----:B------:R-:W-:Y:S01]  /*15b0*/  UMOV UR7, 0x3ff028f5 ;  /* 0x3ff028f500077882 */ /* 0x000fe20000000000 */
[----:B------:R-:W-:-:S05]  /*15c0*/  IMAD.MOV.U32 R7, RZ, RZ, 0x2 ;  /* 0x00000002ff077424 */ /* 0x000fca00078e00ff */
[----:B------:R-:W-:-:S08]  /*15d0*/  DMUL R22, R22, UR6 ;  /* 0x0000000616167c28 */ /* 0x000fd00008000000 */
[----:B------:R-:W-:-:S14]  /*15e0*/  DSETP.GTU.AND P0, PT, R10, R22, PT ;  /* 0x000000160a00722a */ /* 0x000fdc0003f0c000 */
[----:B------:R-:W-:Y:S05]  /*15f0*/  @!P0 BRA `(.L_x_14) ;  /* 0x00000000003c8947 */ /* 0x000fea0003800000 */
[----:B------:R-:W0:Y:S01]  /*1600*/  LDCU.U8 UR6, c[0x0][0x3f0] ;  /* 0x00007e00ff0677ac */ /* 0x000e220008000000 */
[----:B------:R-:W-:Y:S01]  /*1610*/  BSSY.RECONVERGENT B0, `(.L_x_14) ;  /* 0x000000d000007945 */ /* 0x000fe20003800200 */
[----:B0-----:R-:W-:-:S09]  /*1620*/  UISETP.NE.AND UP0, UPT, UR6, URZ, UPT ;  /* 0x000000ff0600728c */ /* 0x001fd2000bf05270 */
[----:B------:R-:W-:Y:S05]  /*1630*/  BRA.U !UP0, `(.L_x_15) ;  /* 0x0000000108247547 */ /* 0x000fea000b800000 */
[----:B------:R-:W0:Y:S01]  /*1640*/  LDCU.64 UR6, c[0x0][0x3f8] ;  /* 0x00007f00ff0677ac */ /* 0x000e220008000a00 */
[----:B------:R-:W-:Y:S01]  /*1650*/  IMAD.MOV.U32 R7, RZ, RZ, 0x1 ;  /* 0x00000001ff077424 */ /* 0x000fe200078e00ff */
[----:B------:R-:W1:Y:S01]  /*1660*/  LDCU.64 UR8, c[0x0][0x400] ;  /* 0x00008000ff0877ac */ /* 0x000e620008000a00 */
[C---:B0-----:R-:W-:Y:S01]  /*1670*/  DSETP.GE.AND P0, PT, R10.reuse, UR6, PT ;  /* 0x000000060a007e2a */ /* 0x041fe2000bf06000 */
[----:B------:R-:W-:Y:S01]  /*1680*/  UMOV UR6, 0x9999999a ;  /* 0x9999999a00067882 */ /* 0x000fe20000000000 */
[----:B------:R-:W-:Y:S01]  /*1690*/  UMOV UR7, 0x3fb99999 ;  /* 0x3fb9999900077882 */ /* 0x000fe20000000000 */
[----:B-1----:R-:W-:-:S03]  /*16a0*/  DSETP.LE.AND P1, PT, R10, UR8, PT ;  /* 0x000000080a007e2a */ /* 0x002fc6000bf23000 */
[----:B------:R-:W-:-:S14]  /*16b0*/  DSETP.LT.AND P0, PT, |R2|, UR6, P0 ;  /* 0x0000000602007e2a */ /* 0x000fdc0008701200 */
[----:B------:R-:W-:Y:S05]  /*16c0*/  @P0 BRA P1, `(.L_x_16) ;  /* 0x0000000000040947 */ /* 0x000fea0000800000 */
.L_x_15:
[----:B------:R-:W-:-:S07]  /*16d0*/  IMAD.MOV.U32 R7, RZ, RZ, RZ ;  /* 0x000000ffff077224 */ /* 0x000fce00078e00ff */
.L_x_16:
[----:B------:R-:W-:Y:S05]  /*16e0*/  BSYNC.RECONVERGENT B0 ;  /* 0x0000000000007941 */ /* 0x000fea0003800200 */
.L_x_14:
[----:B------:R-:W-:Y:S01]  /*16f0*/  IMAD.MOV.U32 R10, RZ, RZ, 0x1 ;  /* 0x00000001ff0a7424 */ /* 0x000fe200078e00ff */
[----:B------:R-:W-:Y:S04]  /*1700*/  STG.E.64 desc[UR4][R20.64+0x10], R4 ;  /* 0x0000100414007986 */ /* 0x000fe8000c101b04 */
[----:B------:R-:W-:Y:S04]  /*1710*/  STG.E.64 desc[UR4][R20.64+0x18], R2 ;  /* 0x0000180214007986 */ /* 0x000fe8000c101b04 */
[----:B------:R-:W-:Y:S04]  /*1720*/  STG.E.64 desc[UR4][R20.64+0x20], R6 ;  /* 0x0000200614007986 */ /* 0x000fe8000c101b04 */
[----:B------:R-:W-:Y:S01]  /*1730*/  STG.E.U8 desc[UR4][R20.64+0x28], R10 ;  /* 0x0000280a14007986 */ /* 0x000fe2000c101104 */
[----:B------:R-:W-:Y:S05]  /*1740*/  EXIT ;  /* 0x000000000000794d */ /* 0x000fea0003800000 */
        .weak           $__internal_0_$__cuda_sm20_dblrcp_rn_slowpath_v3
        .type           $__internal_0_$__cuda_sm20_dblrcp_rn_slowpath_v3,@function
        .size           $__internal_0_$__cuda_sm20_dblrcp_rn_slowpath_v3,($__internal_1_$__cuda_sm20_div_rn_f64_full - $__internal_0_$__cuda_sm20_dblrcp_rn_slowpath_v3)
$__internal_0_$__cuda_sm20_dblrcp_rn_slowpath_v3:
[----:B------:R-:W-:-:S14]  /*1750*/  DSETP.GTU.AND P0, PT, |R8|, +INF , PT ;  /* 0x7ff000000800742a */ /* 0x000fdc0003f0c200 */
[----:B------:R-:W-:Y:S05]  /*1760*/  @P0 BRA `(.L_x_17) ;  /* 0x00000000007c0947 */ /* 0x000fea0003800000 */
[----:B------:R-:W-:-:S05]  /*1770*/  LOP3.LUT R7, R9, 0x7fffffff, RZ, 0xc0, !PT ;  /* 0x7fffffff09077812 */ /* 0x000fca00078ec0ff */
[----:B------:R-:W-:-:S05]  /*1780*/  VIADD R10, R7, 0xffffffff ;  /* 0xffffffff070a7836 */ /* 0x000fca0000000000 */
[----:B------:R-:W-:-:S13]  /*1790*/  ISETP.GE.U32.AND P0, PT, R10, 0x7fefffff, PT ;  /* 0x7fefffff0a00780c */ /* 0x000fda0003f06070 */
[----:B------:R-:W-:Y:S01]  /*17a0*/  @P0 LOP3.LUT R11, R9, 0x7ff00000, RZ, 0x3c, !PT ;  /* 0x7ff00000090b0812 */ /* 0x000fe200078e3cff */
[----:B------:R-:W-:Y:S01]  /*17b0*/  @P0 IMAD.MOV.U32 R10, RZ, RZ, RZ ;  /* 0x000000ffff0a0224 */ /* 0x000fe200078e00ff */
[----:B------:R-:W-:Y:S06]  /*17c0*/  @P0 BRA `(.L_x_18) ;  /* 0x00000000006c0947 */ /* 0x000fec0003800000 */
[----:B------:R-:W-:-:S13]  /*17d0*/  ISETP.GE.U32.AND P0, PT, R7, 0x1000001, PT ;  /* 0x010000010700780c */ /* 0x000fda0003f06070 */
[----:B------:R-:W-:Y:S05]  /*17e0*/  @!P0 BRA `(.L_x_19) ;  /* 0x0000000000348947 */ /* 0x000fea0003800000 */
[----:B------:R-:W-:Y:S02]  /*17f0*/  VIADD R11, R9, 0xc0200000 ;  /* 0xc0200000090b7836 */ /* 0x000fe40000000000 */
[----:B------:R-:W-:Y:S02]  /*1800*/  IMAD.MOV.U32 R10, RZ, RZ, R8 ;  /* 0x000000ffff0a7224 */ /* 0x000fe400078e0008 */
[----:B------:R-:W0:Y:S04]  /*1810*/  MUFU.RCP64H R13, R11 ;  /* 0x0000000b000d7308 */ /* 0x000e280000001800 */
[----:B0-----:R-:W-:-:S08]  /*1820*/  DFMA R14, -R10, R12, 1 ;  /* 0x3ff000000a0e742b */ /* 0x001fd0000000010c */
[----:B------:R-:W-:-:S08]  /*1830*/  DFMA R14, R14, R14, R14 ;  /* 0x0000000e0e0e722b */ /* 0x000fd0000000000e */
[----:B------:R-:W-:-:S08]  /*1840*/  DFMA R14, R12, R14, R12 ;  /* 0x0000000e0c0e722b */ /* 0x000fd0000000000c */
[----:B------:R-:W-:-:S08]  /*1850*/  DFMA R12, -R10, R14, 1 ;  /* 0x3ff000000a0c742b */ /* 0x000fd0000000010e */
[----:B------:R-:W-:-:S08]  /*1860*/  DFMA R12, R14, R12, R14 ;  /* 0x0000000c0e0c722b */ /* 0x000fd0000000000e */
[----:B------:R-:W-:-:S08]  /*1870*/  DMUL R12, R12, 2.2250738585072013831e-308 ;  /* 0x001000000c0c7828 */ /* 0x000fd00000000000 */
[----:B------:R-:W-:-:S08]  /*1880*/  DFMA R8, -R8, R12, 1 ;  /* 0x3ff000000808742b */ /* 0x000fd0000000010c */
[----:B------:R-:W-:-:S08]  /*1890*/  DFMA R8, R8, R8, R8 ;  /* 0x000000080808722b */ /* 0x000fd00000000008 */
[----:B------:R-:W-:Y:S01]  /*18a0*/  DFMA R10, R12, R8, R12 ;  /* 0x000000080c0a722b */ /* 0x000fe2000000000c */
[----:B------:R-:W-:Y:S10]  /*18b0*/  BRA `(.L_x_18) ;  /* 0x0000000000307947 */ /* 0x000ff40003800000 */
.L_x_19:
[----:B------:R-:W-:Y:S01]  /*18c0*/  DMUL R8, R8, 8.11296384146066816958e+31 ;  /* 0x4690000008087828 */ /* 0x000fe20000000000 */
[----:B------:R-:W-:-:S05]  /*18d0*/  IMAD.MOV.U32 R10, RZ, RZ, R12 ;  /* 0x000000ffff0a7224 */ /* 0x000fca00078e000c */
[----:B------:R-:W0:Y:S02]  /*18e0*/  MUFU.RCP64H R11, R9 ;  /* 0x00000009000b7308 */ /* 0x000e240000001800 */
[----:B0-----:R-:W-:-:S08]  /*18f0*/  DFMA R12, -R8, R10, 1 ;  /* 0x3ff00000080c742b */ /* 0x001fd0000000010a */
[----:B------:R-:W-:-:S08]  /*1900*/  DFMA R12, R12, R12, R12 ;  /* 0x0000000c0c0c722b */ /* 0x000fd0000000000c */
[----:B------:R-:W-:-:S08]  /*1910*/  DFMA R12, R10, R12, R10 ;  /* 0x0000000c0a0c722b */ /* 0x000fd0000000000a */
[----:B------:R-:W-:-:S08]  /*1920*/  DFMA R10, -R8, R12, 1 ;  /* 0x3ff00000080a742b */ /* 0x000fd0000000010c */
[----:B------:R-:W-:-:S08]  /*1930*/  DFMA R10, R12, R10, R12 ;  /* 0x0000000a0c0a722b */ /* 0x000fd0000000000c */
[----:B------:R-:W-:Y:S01]  /*1940*/  DMUL R10, R10, 8.11296384146066816958e+31 ;  /* 0x469000000a0a7828 */ /* 0x000fe20000000000 */
[----:B------:R-:W-:Y:S10]  /*1950*/  BRA `(.L_x_18) ;  /* 0x0000000000087947 */ /* 0x000ff40003800000 */
.L_x_17:
[----:B------:R-:W-:Y:S01]  /*1960*/  LOP3.LUT R11, R9, 0x80000, RZ, 0xfc, !PT ;  /* 0x00080000090b7812 */ /* 0x000fe200078efcff */
[----:B------:R-:W-:-:S07]  /*1970*/  IMAD.MOV.U32 R10, RZ, RZ, R8 ;  /* 0x000000ffff0a7224 */ /* 0x000fce00078e0008 */
.L_x_18:
[----:B------:R-:W-:Y:S02]  /*1980*/  IMAD.MOV.U32 R8, RZ, RZ, R0 ;  /* 0x000000ffff087224 */ /* 0x000fe400078e0000 */
[----:B------:R-:W-:-:S04]  /*1990*/  IMAD.MOV.U32 R9, RZ, RZ, 0x0 ;  /* 0x00000000ff097424 */ /* 0x000fc800078e00ff */
[----:B------:R-:W-:Y:S05]  /*19a0*/  RET.REL.NODEC R8 `(_Z24geokerr_ray_trace_kernel15RayTracerConfigP9RayResult) ;  /* 0xffffffe408947950 */ /* 0x000fea0003c3ffff */
        .weak           $__internal_1_$__cuda_sm20_div_rn_f64_full
        .type           $__internal_1_$__cuda_sm20_div_rn_f64_full,@function
        .size           $__internal_1_$__cuda_sm20_div_rn_f64_full,($__internal_2_$__cuda_sm20_dsqrt_rn_f64_mediumpath_v1 - $__internal_1_$__cuda_sm20_div_rn_f64_full)
$__internal_1_$__cuda_sm20_div_rn_f64_full:
[C---:B------:R-:W-:Y:S01]  /*19b0*/  FSETP.GEU.AND P0, PT, |R7|.reuse, 1.469367938527859385e-39, PT ;  /* 0x001000000700780b */ /* 0x040fe20003f0e200 */
[--C-:B------:R-:W-:Y:S01]  /*19c0*/  IMAD.MOV.U32 R6, RZ, RZ, R2.reuse ;  /* 0x000000ffff067224 */ /* 0x100fe200078e0002 */
[C---:B------:R-:W-:Y:S01]  /*19d0*/  LOP3.LUT R8, R7.reuse, 0x800fffff, RZ, 0xc0, !PT ;  /* 0x800fffff07087812 */ /* 0x040fe200078ec0ff */
[----:B------:R-:W-:Y:S01]  /*19e0*/  IMAD.MOV.U32 R5, RZ, RZ, R13 ;  /* 0x000000ffff057224 */ /* 0x000fe200078e000d */
[----:B------:R-:W-:Y:S01]  /*19f0*/  LOP3.LUT R13, R7, 0x7ff00000, RZ, 0xc0, !PT ;  /* 0x7ff00000070d7812 */ /* 0x000fe200078ec0ff */
[----:B------:R-:W-:Y:S01]  /*1a00*/  IMAD.MOV.U32 R14, RZ, RZ, 0x1 ;  /* 0x00000001ff0e7424 */ /* 0x000fe200078e00ff */
[----:B------:R-:W-:Y:S01]  /*1a10*/  LOP3.LUT R9, R8, 0x3ff00000, RZ, 0xfc, !PT ;  /* 0x3ff0000008097812 */ /* 0x000fe200078efcff */
[----:B------:R-:W-:Y:S01]  /*1a20*/  IMAD.MOV.U32 R8, RZ, RZ, R2 ;  /* 0x000000ffff087224 */ /* 0x000fe200078e0002 */
[C---:B------:R-:W-:Y:S01]  /*1a30*/  FSETP.GEU.AND P2, PT, |R5|.reuse, 1.469367938527859385e-39, PT ;  /* 0x001000000500780b */ /* 0x040fe20003f4e200 */
[----:B------:R-:W-:Y:S01]  /*1a40*/  IMAD.MOV.U32 R4, RZ, RZ, R12 ;  /* 0x000000ffff047224 */ /* 0x000fe200078e000c */
[----:B------:R-:W-:Y:S01]  /*1a50*/  LOP3.LUT R12, R5, 0x7ff00000, RZ, 0xc0, !PT ;  /* 0x7ff00000050c7812 */ /* 0x000fe200078ec0ff */
[----:B------:R-:W-:Y:S01]  /*1a60*/  IMAD.MOV.U32 R25, RZ, RZ, R13 ;  /* 0x000000ffff197224 */ /* 0x000fe200078e000d */
[----:B------:R-:W-:Y:S01]  /*1a70*/  BSSY.RECONVERGENT B1, `(.L_x_20) ;  /* 0x000004f000017945 */ /* 0x000fe20003800200 */
[----:B------:R-:W-:Y:S01]  /*1a80*/  @!P0 DMUL R8, R6, 8.98846567431157953865e+307 ;  /* 0x7fe0000006088828 */ /* 0x000fe20000000000 */
[----:B------:R-:W-:Y:S01]  /*1a90*/  ISETP.GE.U32.AND P1, PT, R12, R13, PT ;  /* 0x0000000d0c00720c */ /* 0x000fe20003f26070 */
[----:B------:R-:W-:-:S04]  /*1aa0*/  IMAD.MOV.U32 R20, RZ, RZ, R12 ;  /* 0x000000ffff147224 */ /* 0x000fc800078e000c */
[----:B------:R-:W0:Y:S02]  /*1ab0*/  MUFU.RCP64H R15, R9 ;  /* 0x00000009000f7308 */ /* 0x000e240000001800 */
[----:B------:R-:W-:Y:S02]  /*1ac0*/  @!P2 LOP3.LUT R11, R7, 0x7ff00000, RZ, 0xc0, !PT ;  /* 0x7ff00000070ba812 */ /* 0x000fe400078ec0ff */
[----:B------:R-:W-:Y:S02]  /*1ad0*/  @!P0 LOP3.LUT R25, R9, 0x7ff00000, RZ, 0xc0, !PT ;  /* 0x7ff0000009198812 */ /* 0x000fe400078ec0ff */
[----:B------:R-:W-:Y:S01]  /*1ae0*/  @!P2 ISETP.GE.U32.AND P3, PT, R12, R11, PT ;  /* 0x0000000b0c00a20c */ /* 0x000fe20003f66070 */
[----:B------:R-:W-:Y:S02]  /*1af0*/  IMAD.MOV.U32 R11, RZ, RZ, 0x1ca00000 ;  /* 0x1ca00000ff0b7424 */ /* 0x000fe400078e00ff */
[----:B------:R-:W-:-:S03]  /*1b00*/  VIADD R24, R25, 0xffffffff ;  /* 0xffffffff19187836 */ /* 0x000fc60000000000 */
[----:B------:R-:W-:-:S04]  /*1b10*/  @!P2 SEL R17, R11, 0x63400000, !P3 ;  /* 0x634000000b11a807 */ /* 0x000fc80005800000 */
[----:B------:R-:W-:Y:S01]  /*1b20*/  @!P2 LOP3.LUT R18, R17, 0x80000000, R5, 0xf8, !PT ;  /* 0x800000001112a812 */ /* 0x000fe200078ef805 */
[----:B0-----:R-:W-:-:S03]  /*1b30*/  DFMA R2, R14, -R8, 1 ;  /* 0x3ff000000e02742b */ /* 0x001fc60000000808 */
[----:B------:R-:W-:Y:S01]  /*1b40*/  @!P2 LOP3.LUT R19, R18, 0x100000, RZ, 0xfc, !PT ;  /* 0x001000001213a812 */ /* 0x000fe200078efcff */
[----:B------:R-:W-:-:S04]  /*1b50*/  @!P2 IMAD.MOV.U32 R18, RZ, RZ, RZ ;  /* 0x000000ffff12a224 */ /* 0x000fc800078e00ff */
[----:B------:R-:W-:-:S08]  /*1b60*/  DFMA R2, R2, R2, R2 ;  /* 0x000000020202722b */ /* 0x000fd00000000002 */
[----:B------:R-:W-:Y:S01]  /*1b70*/  DFMA R14, R14, R2, R14 ;  /* 0x000000020e0e722b */ /* 0x000fe2000000000e */
[----:B------:R-:W-:Y:S01]  /*1b80*/  SEL R3, R11, 0x63400000, !P1 ;  /* 0x634000000b037807 */ /* 0x000fe20004800000 */
[----:B------:R-:W-:-:S03]  /*1b90*/  IMAD.MOV.U32 R2, RZ, RZ, R4 ;  /* 0x000000ffff027224 */ /* 0x000fc600078e0004 */
[----:B------:R-:W-:-:S03]  /*1ba0*/  LOP3.LUT R3, R3, 0x800fffff, R5, 0xf8, !PT ;  /* 0x800fffff03037812 */ /* 0x000fc600078ef805 */
[----:B------:R-:W-:-:S03]  /*1bb0*/  DFMA R16, R14, -R8, 1 ;  /* 0x3ff000000e10742b */ /* 0x000fc60000000808 */
[----:B------:R-:W-:-:S05]  /*1bc0*/  @!P2 DFMA R2, R2, 2, -R18 ;  /* 0x400000000202a82b */ /* 0x000fca0000000812 */
[----:B------:R-:W-:-:S05]  /*1bd0*/  DFMA R14, R14, R16, R14 ;  /* 0x000000100e0e722b */ /* 0x000fca000000000e */
[----:B------:R-:W-:-:S03]  /*1be0*/  @!P2 LOP3.LUT R20, R3, 0x7ff00000, RZ, 0xc0, !PT ;  /* 0x7ff000000314a812 */ /* 0x000fc600078ec0ff */
[----:B------:R-:W-:Y:S02]  /*1bf0*/  DMUL R16, R14, R2 ;  /* 0x000000020e107228 */ /* 0x000fe40000000000 */
[----:B------:R-:W-:-:S05]  /*1c00*/  VIADD R13, R20, 0xffffffff ;  /* 0xffffffff140d7836 */ /* 0x000fca0000000000 */
[----:B------:R-:W-:Y:S01]  /*1c10*/  ISETP.GT.U32.AND P0, PT, R13, 0x7feffffe, PT ;  /* 0x7feffffe0d00780c */ /* 0x000fe20003f04070 */
[----:B------:R-:W-:-:S03]  /*1c20*/  DFMA R18, R16, -R8, R2 ;  /* 0x800000081012722b */ /* 0x000fc60000000002 */
[----:B------:R-:W-:-:S05]  /*1c30*/  ISETP.GT.U32.OR P0, PT, R24, 0x7feffffe, P0 ;  /* 0x7feffffe1800780c */ /* 0x000fca0000704470 */
[----:B------:R-:W-:-:S08]  /*1c40*/  DFMA R14, R14, R18, R16 ;  /* 0x000000120e0e722b */ /* 0x000fd00000000010 */
[----:B------:R-:W-:Y:S05]  /*1c50*/  @P0 BRA `(.L_x_21) ;  /* 0x00000000006c0947 */ /* 0x000fea0003800000 */
[----:B------:R-:W-:-:S04]  /*1c60*/  LOP3.LUT R5, R7, 0x7ff00000, RZ, 0xc0, !PT ;  /* 0x7ff0000007057812 */ /* 0x000fc800078ec0ff */
[CC--:B------:R-:W-:Y:S02]  /*1c70*/  VIADDMNMX R4, R12.reuse, -R5.reuse, 0xb9600000, !PT ;  /* 0xb96000000c047446 */ /* 0x0c0fe40007800905 */
[----:B------:R-:W-:Y:S02]  /*1c80*/  ISETP.GE.U32.AND P0, PT, R12, R5, PT ;  /* 0x000000050c00720c */ /* 0x000fe40003f06070 */
[----:B------:R-:W-:Y:S02]  /*1c90*/  VIMNMX R4, PT, PT, R4, 0x46a00000, PT ;  /* 0x46a0000004047848 */ /* 0x000fe40003fe0100 */
[----:B------:R-:W-:-:S05]  /*1ca0*/  SEL R11, R11, 0x63400000, !P0 ;  /* 0x634000000b0b7807 */ /* 0x000fca0004000000 */
[----:B------:R-:W-:Y:S02]  /*1cb0*/  IMAD.IADD R11, R4, 0x1, -R11 ;  /* 0x00000001040b7824 */ /* 0x000fe400078e0a0b */
[----:B------:R-:W-:Y:S02]  /*1cc0*/  IMAD.MOV.U32 R4, RZ, RZ, RZ ;  /* 0x000000ffff047224 */ /* 0x000fe400078e00ff */
[----:B------:R-:W-:-:S06]  /*1cd0*/  VIADD R5, R11, 0x7fe00000 ;  /* 0x7fe000000b057836 */ /* 0x000fcc0000000000 */
[----:B------:R-:W-:-:S10]  /*1ce0*/  DMUL R12, R14, R4 ;  /* 0x000000040e0c7228 */ /* 0x000fd40000000000 */
[----:B------:R-:W-:-:S13]  /*1cf0*/  FSETP.GTU.AND P0, PT, |R13|, 1.469367938527859385e-39, PT ;  /* 0x001000000d00780b */ /* 0x000fda0003f0c200 */
[----:B------:R-:W-:Y:S05]  /*1d00*/  @P0 BRA `(.L_x_22) ;  /* 0x0000000000940947 */ /* 0x000fea0003800000 */
[----:B------:R-:W-:Y:S01]  /*1d10*/  DFMA R2, R14, -R8, R2 ;  /* 0x800000080e02722b */ /* 0x000fe20000000002 */
[----:B------:R-:W-:-:S09]  /*1d20*/  IMAD.MOV.U32 R4, RZ, RZ, RZ ;  /* 0x000000ffff047224 */ /* 0x000fd200078e00ff */
[C---:B------:R-:W-:Y:S02]  /*1d30*/  FSETP.NEU.AND P0, PT, R3.reuse, RZ, PT ;  /* 0x000000ff0300720b */ /* 0x040fe40003f0d000 */
[----:B------:R-:W-:-:S04]  /*1d40*/  LOP3.LUT R7, R3, 0x80000000, R7, 0x48, !PT ;  /* 0x8000000003077812 */ /* 0x000fc800078e4807 */
[----:B------:R-:W-:-:S07]  /*1d50*/  LOP3.LUT R5, R7, R5, RZ, 0xfc, !PT ;  /* 0x0000000507057212 */ /* 0x000fce00078efcff */
[----:B------:R-:W-:Y:S05]  /*1d60*/  @!P0 BRA `(.L_x_22) ;  /* 0x00000000007c8947 */ /* 0x000fea0003800000 */
[----:B------:R-:W-:Y:S01]  /*1d70*/  IMAD.MOV R3, RZ, RZ, -R11 ;  /* 0x000000ffff037224 */ /* 0x000fe200078e0a0b */
[----:B------:R-:W-:Y:S01]  /*1d80*/  DMUL.RP R4, R14, R4 ;  /* 0x000000040e047228 */ /* 0x000fe20000008000 */
[----:B------:R-:W-:-:S06]  /*1d90*/  IMAD.MOV.U32 R2, RZ, RZ, RZ ;  /* 0x000000ffff027224 */ /* 0x000fcc00078e00ff */
[----:B------:R-:W-:-:S03]  /*1da0*/  DFMA R2, R12, -R2, R14 ;  /* 0x800000020c02722b */ /* 0x000fc6000000000e */
[----:B------:R-:W-:-:S03]  /*1db0*/  LOP3.LUT R7, R5, R7, RZ, 0x3c, !PT ;  /* 0x0000000705077212 */ /* 0x000fc600078e3cff */
[----:B------:R-:W-:-:S04]  /*1dc0*/  IADD3 R2, PT, PT, -R11, -0x43300000, RZ ;  /* 0xbcd000000b027810 */ /* 0x000fc80007ffe1ff */
[----:B------:R-:W-:-:S04]  /*1dd0*/  FSETP.NEU.AND P0, PT, |R3|, R2, PT ;  /* 0x000000020300720b */ /* 0x000fc80003f0d200 */
[----:B------:R-:W-:Y:S02]  /*1de0*/  FSEL R12, R4, R12, !P0 ;  /* 0x0000000c040c7208 */ /* 0x000fe40004000000 */
[----:B------:R-:W-:Y:S01]  /*1df0*/  FSEL R13, R7, R13, !P0 ;  /* 0x0000000d070d7208 */ /* 0x000fe20004000000 */
[----:B------:R-:W-:Y:S06]  /*1e00*/  BRA `(.L_x_22) ;  /* 0x0000000000547947 */ /* 0x000fec0003800000 */
.L_x_21:
[----:B------:R-:W-:-:S14]  /*1e10*/  DSETP.NAN.AND P0, PT, R4, R4, PT ;  /* 0x000000040400722a */ /* 0x000fdc0003f08000 */
[----:B------:R-:W-:Y:S05]  /*1e20*/  @P0 BRA `(.L_x_23) ;  /* 0x0000000000440947 */ /* 0x000fea0003800000 */
[----:B------:R-:W-:-:S14]  /*1e30*/  DSETP.NAN.AND P0, PT, R6, R6, PT ;  /* 0x000000060600722a */ /* 0x000fdc0003f08000 */
[----:B------:R-:W-:Y:S05]  /*1e40*/  @P0 BRA `(.L_x_24) ;  /* 0x0000000000300947 */ /* 0x000fea0003800000 */
[----:B------:R-:W-:Y:S01]  /*1e50*/  ISETP.NE.AND P0, PT, R20, R25, PT ;  /* 0x000000191400720c */ /* 0x000fe20003f05270 */
[----:B------:R-:W-:Y:S02]  /*1e60*/  IMAD.MOV.U32 R12, RZ, RZ, 0x0 ;  /* 0x00000000ff0c7424 */ /* 0x000fe400078e00ff */
[----:B------:R-:W-:-:S10]  /*1e70*/  IMAD.MOV.U32 R13, RZ, RZ, -0x80000 ;  /* 0xfff80000ff0d7424 */ /* 0x000fd400078e00ff */
[----:B------:R-:W-:Y:S05]  /*1e80*/  @!P0 BRA `(.L_x_22) ;  /* 0x0000000000348947 */ /* 0x000fea0003800000 */
[----:B------:R-:W-:Y:S02]  /*1e90*/  ISETP.NE.AND P0, PT, R20, 0x7ff00000, PT ;  /* 0x7ff000001400780c */ /* 0x000fe40003f05270 */
[----:B------:R-:W-:Y:S02]  /*1ea0*/  LOP3.LUT R13, R5, 0x80000000, R7, 0x48, !PT ;  /* 0x80000000050d7812 */ /* 0x000fe400078e4807 */
[----:B------:R-:W-:-:S13]  /*1eb0*/  ISETP.EQ.OR P0, PT, R25, RZ, !P0 ;  /* 0x000000ff1900720c */ /* 0x000fda0004702670 */
[----:B------:R-:W-:Y:S01]  /*1ec0*/  @P0 LOP3.LUT R2, R13, 0x7ff00000, RZ, 0xfc, !PT ;  /* 0x7ff000000d020812 */ /* 0x000fe200078efcff */
[----:B------:R-:W-:Y:S02]  /*1ed0*/  @!P0 IMAD.MOV.U32 R12, RZ, RZ, RZ ;  /* 0x000000ffff0c8224 */ /* 0x000fe400078e00ff */
[----:B------:R-:W-:Y:S02]  /*1ee0*/  @P0 IMAD.MOV.U32 R12, RZ, RZ, RZ ;  /* 0x000000ffff0c0224 */ /* 0x000fe400078e00ff */
[----:B------:R-:W-:Y:S01]  /*1ef0*/  @P0 IMAD.MOV.U32 R13, RZ, RZ, R2 ;  /* 0x000000ffff0d0224 */ /* 0x000fe200078e0002 */
[----:B------:R-:W-:Y:S06]  /*1f00*/  BRA `(.L_x_22) ;  /* 0x0000000000147947 */ /* 0x000fec0003800000 */
.L_x_24:
[----:B------:R-:W-:Y:S01]  /*1f10*/  LOP3.LUT R13, R7, 0x80000, RZ, 0xfc, !PT ;  /* 0x00080000070d7812 */ /* 0x000fe200078efcff */
[----:B------:R-:W-:Y:S01]  /*1f20*/  IMAD.MOV.U32 R12, RZ, RZ, R6 ;  /* 0x000000ffff0c7224 */ /* 0x000fe200078e0006 */
[----:B------:R-:W-:Y:S06]  /*1f30*/  BRA `(.L_x_22) ;  /* 0x0000000000087947 */ /* 0x000fec0003800000 */
.L_x_23:
[----:B------:R-:W-:Y:S01]  /*1f40*/  LOP3.LUT R13, R5, 0x80000, RZ, 0xfc, !PT ;  /* 0x00080000050d7812 */ /* 0x000fe200078efcff */
[----:B------:R-:W-:-:S07]  /*1f50*/  IMAD.MOV.U32 R12, RZ, RZ, R4 ;  /* 0x000000ffff0c7224 */ /* 0x000fce00078e0004 */
.L_x_22:
[----:B------:R-:W-:Y:S05]  /*1f60*/  BSYNC.RECONVERGENT B1 ;  /* 0x0000000000017941 */ /* 0x000fea0003800200 */
.L_x_20:
[----:B------:R-:W-:Y:S02]  /*1f70*/  IMAD.MOV.U32 R11, RZ, RZ, 0x0 ;  /* 0x00000000ff0b7424 */ /* 0x000fe400078e00ff */
[----:B------:R-:W-:Y:S02]  /*1f80*/  IMAD.MOV.U32 R2, RZ, RZ, R12 ;  /* 0x000000ffff027224 */ /* 0x000fe400078e000c */
[----:B------:R-:W-:Y:S01]  /*1f90*/  IMAD.MOV.U32 R3, RZ, RZ, R13 ;  /* 0x000000ffff037224 */ /* 0x000fe200078e000d */
[----:B------:R-:W-:Y:S06]  /*1fa0*/  RET.REL.NODEC R10 `(_Z24geokerr_ray_trace_kernel15RayTracerConfigP9RayResult) ;  /* 0xffffffe00a147950 */ /* 0x000fec0003c3ffff */
        .weak           $__internal_2_$__cuda_sm20_dsqrt_rn_f64_mediumpath_v1
        .type           $__internal_2_$__cuda_sm20_dsqrt_rn_f64_mediumpath_v1,@function
        .size           $__internal_2_$__cuda_sm20_dsqrt_rn_f64_mediumpath_v1,($_Z24geokerr_ray_trace_kernel15RayTracerConfigP9RayResult$__internal_trig_reduction_slowpathd - $__internal_2_$__cuda_sm20_dsqrt_rn_f64_mediumpath_v1)
$__internal_2_$__cuda_sm20_dsqrt_rn_f64_mediumpath_v1:
[----:B------:R-:W-:Y:S01]  /*1fb0*/  ISETP.GE.U32.AND P0, PT, R8, -0x3400000, PT ;  /* 0xfcc000000800780c */ /* 0x000fe20003f06070 */
[----:B------:R-:W-:-:S12]  /*1fc0*/  IMAD.MOV.U32 R19, RZ, RZ, R25 ;  /* 0x000000ffff137224 */ /* 0x000fd800078e0019 */
[----:B------:R-:W-:Y:S05]  /*1fd0*/  @!P0 BRA `(.L_x_25) ;  /* 0x0000000000208947 */ /* 0x000fea0003800000 */
[----:B------:R-:W-:-:S10]  /*1fe0*/  DFMA.RM R14, R16, R18, R14 ;  /* 0x00000012100e722b */ /* 0x000fd4000000400e */
[----:B------:R-:W-:-:S05]  /*1ff0*/  IADD3 R8, P0, PT, R14, 0x1, RZ ;  /* 0x000000010e087810 */ /* 0x000fca0007f1e0ff */
[----:B------:R-:W-:-:S06]  /*2000*/  IMAD.X R9, RZ, RZ, R15, P0 ;  /* 0x000000ffff097224 */ /* 0x000fcc00000e060f */
[----:B------:R-:W-:-:S08]  /*2010*/  DFMA.RP R12, -R14, R8, R12 ;  /* 0x000000080e0c722b */ /* 0x000fd0000000810c */
[----:B------:R-:W-:-:S06]  /*2020*/  DSETP.GT.AND P0, PT, R12, RZ, PT ;  /* 0x000000ff0c00722a */ /* 0x000fcc0003f04000 */
[----:B------:R-:W-:Y:S02]  /*2030*/  FSEL R8, R8, R14, P0 ;  /* 0x0000000e08087208 */ /* 0x000fe40000000000 */
[----:B------:R-:W-:Y:S01]  /*2040*/  FSEL R9, R9, R15, P0 ;  /* 0x0000000f09097208 */ /* 0x000fe20000000000 */
[----:B------:R-:W-:Y:S06]  /*2050*/  BRA `(.L_x_26) ;  /* 0x0000000000647947 */ /* 0x000fec0003800000 */
.L_x_25:
[----:B------:R-:W-:-:S14]  /*2060*/  DSETP.NE.AND P0, PT, R12, RZ, PT ;  /* 0x000000ff0c00722a */ /* 0x000fdc0003f05000 */
[----:B------:R-:W-:Y:S05]  /*2070*/  @!P0 BRA `(.L_x_27) ;  /* 0x0000000000588947 */ /* 0x000fea0003800000 */
[----:B------:R-:W-:-:S13]  /*2080*/  ISETP.GE.AND P0, PT, R13, RZ, PT ;  /* 0x000000ff0d00720c */ /* 0x000fda0003f06270 */
[----:B------:R-:W-:Y:S02]  /*2090*/  @!P0 IMAD.MOV.U32 R8, RZ, RZ, 0x0 ;  /* 0x00000000ff088424 */ /* 0x000fe400078e00ff */
[----:B------:R-:W-:Y:S01]  /*20a0*/  @!P0 IMAD.MOV.U32 R9, RZ, RZ, -0x80000 ;  /* 0xfff80000ff098424 */ /* 0x000fe200078e00ff */
[----:B------:R-:W-:Y:S06]  /*20b0*/  @!P0 BRA `(.L_x_26) ;  /* 0x00000000004c8947 */ /* 0x000fec0003800000 */
[----:B------:R-:W-:-:S13]  /*20c0*/  ISETP.GT.AND P0, PT, R13, 0x7fefffff, PT ;  /* 0x7fefffff0d00780c */ /* 0x000fda0003f04270 */
[----:B------:R-:W-:Y:S05]  /*20d0*/  @P0 BRA `(.L_x_27) ;  /* 0x0000000000400947 */ /* 0x000fea0003800000 */
[----:B------:R-:W-:Y:S01]  /*20e0*/  DMUL R12, R12, 8.11296384146066816958e+31 ;  /* 0x469000000c0c7828 */ /* 0x000fe20000000000 */
[----:B------:R-:W-:Y:S02]  /*20f0*/  IMAD.MOV.U32 R8, RZ, RZ, RZ ;  /* 0x000000ffff087224 */ /* 0x000fe400078e00ff */
[----:B------:R-:W-:Y:S02]  /*2100*/  IMAD.MOV.U32 R16, RZ, RZ, 0x0 ;  /* 0x00000000ff107424 */ /* 0x000fe400078e00ff */
[----:B------:R-:W-:Y:S01]  /*2110*/  IMAD.MOV.U32 R17, RZ, RZ, 0x3fd80000 ;  /* 0x3fd80000ff117424 */ /* 0x000fe200078e00ff */
[----:B------:R-:W0:Y:S02]  /*2120*/  MUFU.RSQ64H R9, R13 ;  /* 0x0000000d00097308 */ /* 0x000e240000001c00 */
[----:B0-----:R-:W-:-:S08]  /*2130*/  DMUL R14, R8, R8 ;  /* 0x00000008080e7228 */ /* 0x001fd00000000000 */
[----:B------:R-:W-:-:S08]  /*2140*/  DFMA R14, R12, -R14, 1 ;  /* 0x3ff000000c0e742b */ /* 0x000fd0000000080e */
[----:B------:R-:W-:Y:S02]  /*2150*/  DFMA R16, R14, R16, 0.5 ;  /* 0x3fe000000e10742b */ /* 0x000fe40000000010 */
[----:B------:R-:W-:-:S08]  /*2160*/  DMUL R14, R8, R14 ;  /* 0x0000000e080e7228 */ /* 0x000fd00000000000 */
[----:B------:R-:W-:-:S08]  /*2170*/  DFMA R14, R16, R14, R8 ;  /* 0x0000000e100e722b */ /* 0x000fd00000000008 */
[----:B------:R-:W-:Y:S02]  /*2180*/  DMUL R8, R12, R14 ;  /* 0x0000000e0c087228 */ /* 0x000fe40000000000 */
[----:B------:R-:W-:-:S06]  /*2190*/  VIADD R15, R15, 0xfff00000 ;  /* 0xfff000000f0f7836 */ /* 0x000fcc0000000000 */
[----:B------:R-:W-:-:S08]  /*21a0*/  DFMA R16, R8, -R8, R12 ;  /* 0x800000080810722b */ /* 0x000fd0000000000c */
[----:B------:R-:W-:-:S10]  /*21b0*/  DFMA R8, R14, R16, R8 ;  /* 0x000000100e08722b */ /* 0x000fd40000000008 */
[----:B------:R-:W-:Y:S01]  /*21c0*/  VIADD R9, R9, 0xfcb00000 ;  /* 0xfcb0000009097836 */ /* 0x000fe20000000000 */
[----:B------:R-:W-:Y:S06]  /*21d0*/  BRA `(.L_x_26) ;  /* 0x0000000000047947 */ /* 0x000fec0003800000 */
.L_x_27:
[----:B------:R-:W-:-:S11]  /*21e0*/  DADD R8, R12, R12 ;  /* 0x000000000c087229 */ /* 0x000fd6000000000c */
.L_x_26:
[----:B------:R-:W-:Y:S02]  /*21f0*/  IMAD.MOV.U32 R22, RZ, RZ, R8 ;  /* 0x000000ffff167224 */ /* 0x000fe400078e0008 */
[----:B------:R-:W-:Y:S02]  /*2200*/  IMAD.MOV.U32 R23, RZ, RZ, R9 ;  /* 0x000000ffff177224 */ /* 0x000fe400078e0009 */
[----:B------:R-:W-:Y:S02]  /*2210*/  IMAD.MOV.U32 R8, RZ, RZ, R0 ;  /* 0x000000ffff087224 */ /* 0x000fe400078e0000 */
[----:B------:R-:W-:-:S04]  /*2220*/  IMAD.MOV.U32 R9, RZ, RZ, 0x0 ;  /* 0x00000000ff097424 */ /* 0x000fc800078e00ff */
[----:B------:R-:W-:Y:S05]  /*2230*/  RET.REL.NODEC R8 `(_Z24geokerr_ray_trace_kernel15RayTracerConfigP9RayResult) ;  /* 0xffffffdc08707950 */ /* 0x000fea0003c3ffff */
        .type           $_Z24geokerr_ray_trace_kernel15RayTracerConfigP9RayResult$__internal_trig_reduction_slowpathd,@function
        .size           $_Z24geokerr_ray_trace_kernel15RayTracerConfigP9RayResult$__internal_trig_reduction_slowpathd,(.L_x_39 - $_Z24geokerr_ray_trace_kernel15RayTracerConfigP9RayResult$__internal_trig_reduction_slowpathd)
$_Z24geokerr_ray_trace_kernel15RayTracerConfigP9RayResult$__internal_trig_reduction_slowpathd:
[--C-:B------:R-:W-:Y:S01]  /*2240*/  SHF.R.U32.HI R8, RZ, 0x14, R9.reuse ;  /* 0x00000014ff087819 */ /* 0x100fe20000011609 */
[----:B------:R-:W-:Y:S02]  /*2250*/  IMAD.MOV.U32 R17, RZ, RZ, R9 ;  /* 0x000000ffff117224 */ /* 0x000fe400078e0009 */
[----:B------:R-:W-:Y:S01]  /*2260*/  IMAD.MOV.U32 R14, RZ, RZ, RZ ;  /* 0x000000ffff0e7224 */ /* 0x000fe200078e00ff */
[----:B------:R-:W-:-:S04]  /*2270*/  LOP3.LUT R11, R8, 0x7ff, RZ, 0xc0, !PT ;  /* 0x000007ff080b7812 */ /* 0x000fc800078ec0ff */
[----:B------:R-:W-:-:S13]  /*2280*/  ISETP.NE.AND P0, PT, R11, 0x7ff, PT ;  /* 0x000007ff0b00780c */ /* 0x000fda0003f05270 */
[----:B------:R-:W-:Y:S05]  /*2290*/  @!P0 BRA `(.L_x_28) ;  /* 0x0000000800488947 */ /* 0x000fea0003800000 */
[----:B------:R-:W-:Y:S01]  /*22a0*/  VIADD R11, R11, 0xfffffc00 ;  /* 0xfffffc000b0b7836 */ /* 0x000fe20000000000 */
[----:B------:R-:W-:Y:S01]  /*22b0*/  BSSY.RECONVERGENT B1, `(.L_x_29) ;  /* 0x000002f000017945 */ /* 0x000fe20003800200 */
[----:B------:R-:W-:-:S03]  /*22c0*/  CS2R R14, SRZ ;  /* 0x00000000000e7805 */ /* 0x000fc6000001ff00 */
[----:B------:R-:W-:Y:S02]  /*22d0*/  SHF.R.U32.HI R10, RZ, 0x6, R11 ;  /* 0x00000006ff0a7819 */ /* 0x000fe4000001160b */
[----:B------:R-:W-:Y:S02]  /*22e0*/  ISETP.GE.U32.AND P0, PT, R11, 0x80, PT ;  /* 0x000000800b00780c */ /* 0x000fe40003f06070 */
[C---:B------:R-:W-:Y:S02]  /*22f0*/  IADD3 R11, PT, PT, -R10.reuse, 0x13, RZ ;  /* 0x000000130a0b7810 */ /* 0x040fe40007ffe1ff */
[----:B------:R-:W-:Y:S02]  /*2300*/  IADD3 R19, PT, PT, -R10, 0xf, RZ ;  /* 0x0000000f0a137810 */ /* 0x000fe40007ffe1ff */
[----:B------:R-:W-:-:S04]  /*2310*/  SEL R11, R11, 0x12, P0 ;  /* 0x000000120b0b7807 */ /* 0x000fc80000000000 */
[----:B------:R-:W-:-:S13]  /*2320*/  ISETP.GE.AND P0, PT, R19, R11, PT ;  /* 0x0000000b1300720c */ /* 0x000fda0003f06270 */
[----:B------:R-:W-:Y:S05]  /*2330*/  @P0 BRA `(.L_x_30) ;  /* 0x0000000000980947 */ /* 0x000fea0003800000 */
[----:B------:R-:W0:Y:S01]  /*2340*/  LDC.64 R12, c[0x0][0x358] ;  /* 0x0000d600ff0c7b82 */ /* 0x000e220000000a00 */
[C---:B------:R-:W-:Y:S01]  /*2350*/  SHF.L.U64.HI R25, R16.reuse, 0xb, R17 ;  /* 0x0000000b10197819 */ /* 0x040fe20000010211 */
[----:B------:R-:W-:Y:S01]  /*2360*/  BSSY.RECONVERGENT B2, `(.L_x_31) ;  /* 0x0000022000027945 */ /* 0x000fe20003800200 */
[----:B------:R-:W-:Y:S01]  /*2370*/  IMAD.SHL.U32 R17, R16, 0x800, RZ ;  /* 0x0000080010117824 */ /* 0x000fe200078e00ff */
[----:B------:R-:W-:Y:S01]  /*2380*/  IADD3 R24, PT, PT, RZ, -R10, -R11 ;  /* 0x8000000aff187210 */ /* 0x000fe20007ffe80b */
[----:B------:R-:W-:Y:S01]  /*2390*/  IMAD.MOV.U32 R18, RZ, RZ, RZ ;  /* 0x000000ffff127224 */ /* 0x000fe200078e00ff */
[----:B------:R-:W-:Y:S02]  /*23a0*/  CS2R R14, SRZ ;  /* 0x00000000000e7805 */ /* 0x000fe4000001ff00 */
[----:B------:R-:W-:-:S07]  /*23b0*/  LOP3.LUT R16, R25, 0x80000000, RZ, 0xfc, !PT ;  /* 0x8000000019107812 */ /* 0x000fce00078efcff */
.L_x_32:
[----:B------:R-:W1:Y:S01]  /*23c0*/  LDC.64 R26, c[0x4][RZ] ;  /* 0x01000000ff1a7b82 */ /* 0x000e620000000a00 */
[----:B0-----:R-:W-:Y:S02]  /*23d0*/  R2UR UR6, R12 ;  /* 0x000000000c0672ca */ /* 0x001fe400000e0000 */
[----:B------:R-:W-:Y:S01]  /*23e0*/  R2UR UR7, R13 ;  /* 0x000000000d0772ca */ /* 0x000fe200000e0000 */
[----:B-1----:R-:W-:-:S12]  /*23f0*/  IMAD.WIDE R28, R19, 0x8, R26 ;  /* 0x00000008131c7825 */ /* 0x002fd800078e021a */
[----:B------:R-:W2:Y:S01]  /*2400*/  LDG.E.64.CONSTANT R28, desc[UR6][R28.64] ;  /* 0x000000061c1c7981 */ /* 0x000ea2000c1e9b00 */
[----:B------:R-:W-:Y:S02]  /*2410*/  VIADD R24, R24, 0x1 ;  /* 0x0000000118187836 */ /* 0x000fe40000000000 */
[----:B------:R-:W-:Y:S02]  /*2420*/  VIADD R19, R19, 0x1 ;  /* 0x0000000113137836 */ /* 0x000fe40000000000 */
[----:B--2---:R-:W-:-:S04]  /*2430*/  IMAD.WIDE.U32 R14, P2, R28, R17, R14 ;  /* 0x000000111c0e7225 */ /* 0x004fc8000784000e */
[----:B------:R-:W-:Y:S02]  /*2440*/  IMAD R25, R28, R16, RZ ;  /* 0x000000101c197224 */ /* 0x000fe400078e02ff */
[----:B------:R-:W-:-:S03]  /*2450*/  IMAD R26, R29, R17, RZ ;  /* 0x000000111d1a7224 */ /* 0x000fc600078e02ff */
[----:B------:R-:W-:-:S04]  /*2460*/  IADD3 R15, P0, PT, R25, R15, RZ ;  /* 0x0000000f190f7210 */ /* 0x000fc80007f1e0ff */
[----:B------:R-:W-:Y:S01]  /*2470*/  IADD3 R27, P1, PT, R26, R15, RZ ;  /* 0x0000000f1a1b7210 */ /* 0x000fe20007f3e0ff */
[----:B------:R-:W-:-:S04]  /*2480*/  IMAD.HI.U32 R15, R28, R16, RZ ;  /* 0x000000101c0f7227 */ /* 0x000fc800078e00ff */
[----:B------:R-:W-:Y:S02]  /*2490*/  IMAD.X R15, RZ, RZ, R15, P2 ;  /* 0x000000ffff0f7224 */ /* 0x000fe400010e060f */
[----:B------:R-:W-:-:S04]  /*24a0*/  IMAD.HI.U32 R28, R29, R17, RZ ;  /* 0x000000111d1c7227 */ /* 0x000fc800078e00ff */
[----:B------:R-:W-:Y:S01]  /*24b0*/  IMAD.MOV.U32 R26, RZ, RZ, R14 ;  /* 0x000000ffff1a7224 */ /* 0x000fe200078e000e */
[----:B------:R-:W-:Y:S01]  /*24c0*/  IADD3.X R15, P0, PT, R28, R15, RZ, P0, !PT ;  /* 0x0000000f1c0f7210 */ /* 0x000fe2000071e4ff */
[CC--:B------:R-:W-:Y:S02]  /*24d0*/  IMAD R28, R29.reuse, R16.reuse, RZ ;  /* 0x000000101d1c7224 */ /* 0x0c0fe400078e02ff */
[----:B------:R-:W-:-:S03]  /*24e0*/  IMAD.HI.U32 R29, R29, R16, RZ ;  /* 0x000000101d1d7227 */ /* 0x000fc600078e00ff */
[----:B------:R-:W-:Y:S01]  /*24f0*/  IADD3.X R28, P1, PT, R28, R15, RZ, P1, !PT ;  /* 0x0000000f1c1c7210 */ /* 0x000fe20000f3e4ff */
[----:B------:R-:W-:Y:S01]  /*2500*/  IMAD.X R15, RZ, RZ, R29, P0 ;  /* 0x000000ffff0f7224 */ /* 0x000fe200000e061d */
[----:B------:R-:W-:Y:S01]  /*2510*/  ISETP.NE.AND P0, PT, R24, -0xf, PT ;  /* 0xfffffff11800780c */ /* 0x000fe20003f05270 */
[C---:B------:R-:W-:Y:S02]  /*2520*/  IMAD R14, R18.reuse, 0x8, R1 ;  /* 0x00000008120e7824 */ /* 0x040fe400078e0201 */
[----:B------:R-:W-:Y:S02]  /*2530*/  IMAD.X R15, RZ, RZ, R15, P1 ;  /* 0x000000ffff0f7224 */ /* 0x000fe400008e060f */
[----:B------:R-:W-:Y:S01]  /*2540*/  VIADD R18, R18, 0x1 ;  /* 0x0000000112127836 */ /* 0x000fe20000000000 */
[----:B------:R0:W-:Y:S02]  /*2550*/  STL.64 [R14], R26 ;  /* 0x0000001a0e007387 */ /* 0x0001e40000100a00 */
[----:B0-----:R-:W-:-:S05]  /*2560*/  IMAD.MOV.U32 R14, RZ, RZ, R28 ;  /* 0x000000ffff0e7224 */ /* 0x001fca00078e001c */
[----:B------:R-:W-:Y:S05]  /*2570*/  @P0 BRA `(.L_x_32) ;  /* 0xfffffffc00900947 */ /* 0x000fea000383ffff */
[----:B------:R-:W-:Y:S05]  /*2580*/  BSYNC.RECONVERGENT B2 ;  /* 0x0000000000027941 */ /* 0x000fea0003800200 */
.L_x_31:
[----:B------:R-:W-:-:S07]  /*2590*/  IMAD.MOV.U32 R19, RZ, RZ, R11 ;  /* 0x000000ffff137224 */ /* 0x000fce00078e000b */
.L_x_30:
[----:B------:R-:W-:Y:S05]  /*25a0*/  BSYNC.RECONVERGENT B1 ;  /* 0x0000000000017941 */ /* 0x000fea0003800200 */
.L_x_29:
[----:B------:R-:W-:Y:S01]  /*25b0*/  LOP3.LUT P0, R25, R8, 0x3f, RZ, 0xc0, !PT ;  /* 0x0000003f08197812 */ /* 0x000fe2000780c0ff */
[----:B------:R-:W-:-:S04]  /*25c0*/  IMAD.IADD R10, R10, 0x1, R19 ;  /* 0x000000010a0a7824 */ /* 0x000fc800078e0213 */
[----:B------:R-:W-:-:S05]  /*25d0*/  IMAD.U32 R19, R10, 0x8, R1 ;  /* 0x000000080a137824 */ /* 0x000fca00078e0001 */
[----:B------:R0:W-:Y:S04]  /*25e0*/  STL.64 [R19+-0x78], R14 ;  /* 0xffff880e13007387 */ /* 0x0001e80000100a00 */
[----:B------:R-:W2:Y:S04]  /*25f0*/  @P0 LDL.64 R26, [R1+0x8] ;  /* 0x00000800011a0983 */ /* 0x000ea80000100a00 */
[----:B------:R-:W3:Y:S04]  /*2600*/  LDL.64 R12, [R1+0x10] ;  /* 0x00001000010c7983 */ /* 0x000ee80000100a00 */
[----:B------:R-:W4:Y:S01]  /*2610*/  LDL.64 R10, [R1+0x18] ;  /* 0x00001800010a7983 */ /* 0x000f220000100a00 */
[----:B------:R-:W-:Y:S01]  /*2620*/  @P0 LOP3.LUT R17, R25, 0x3f, RZ, 0x3c, !PT ;  /* 0x0000003f19110812 */ /* 0x000fe200078e3cff */
[----:B------:R-:W-:Y:S01]  /*2630*/  BSSY.RECONVERGENT B1, `(.L_x_33) ;  /* 0x0000034000017945 */ /* 0x000fe20003800200 */
[----:B--2---:R-:W-:-:S02]  /*2640*/  @P0 SHF.R.U64 R24, R26, 0x1, R27 ;  /* 0x000000011a180819 */ /* 0x004fc4000000121b */
[----:B------:R-:W-:Y:S02]  /*2650*/  @P0 SHF.R.U32.HI R26, RZ, 0x1, R27 ;  /* 0x00000001ff1a0819 */ /* 0x000fe4000001161b */
[----:B---3--:R-:W-:Y:S02]  /*2660*/  @P0 SHF.L.U32 R18, R12, R25, RZ ;  /* 0x000000190c120219 */ /* 0x008fe400000006ff */
[----:B0-----:R-:W-:Y:S02]  /*2670*/  @P0 SHF.R.U64 R15, R24, R17, R26 ;  /* 0x00000011180f0219 */ /* 0x001fe4000000121a */
[--C-:B------:R-:W-:Y:S02]  /*2680*/  @P0 SHF.R.U32.HI R8, RZ, 0x1, R13.reuse ;  /* 0x00000001ff080819 */ /* 0x100fe4000001160d */
[C-C-:B------:R-:W-:Y:S02]  /*2690*/  @P0 SHF.R.U64 R27, R12.reuse, 0x1, R13.reuse ;  /* 0x000000010c1b0819 */ /* 0x140fe4000000120d */
[----:B------:R-:W-:-:S02]  /*26a0*/  @P0 SHF.L.U64.HI R16, R12, R25, R13 ;  /* 0x000000190c100219 */ /* 0x000fc4000001020d */
[----:B------:R-:W-:Y:S02]  /*26b0*/  @P0 SHF.R.U32.HI R19, RZ, R17, R26 ;  /* 0x00000011ff130219 */ /* 0x000fe4000001161a */
[----:B------:R-:W-:Y:S02]  /*26c0*/  @P0 LOP3.LUT R12, R18, R15, RZ, 0xfc, !PT ;  /* 0x0000000f120c0212 */ /* 0x000fe400078efcff */
[----:B----4-:R-:W-:Y:S02]  /*26d0*/  @P0 SHF.L.U32 R14, R10, R25, RZ ;  /* 0x000000190a0e0219 */ /* 0x010fe400000006ff */
[----:B------:R-:W-:Y:S01]  /*26e0*/  @P0 SHF.R.U64 R27, R27, R17, R8 ;  /* 0x000000111b1b0219 */ /* 0x000fe20000001208 */
[----:B------:R-:W-:Y:S01]  /*26f0*/  IMAD.SHL.U32 R15, R12, 0x4, RZ ;  /* 0x000000040c0f7824 */ /* 0x000fe200078e00ff */
[----:B------:R-:W-:Y:S02]  /*2700*/  @P0 LOP3.LUT R13, R16, R19, RZ, 0xfc, !PT ;  /* 0x00000013100d0212 */ /* 0x000fe400078efcff */
[----:B------:R-:W-:-:S02]  /*2710*/  @P0 SHF.L.U64.HI R25, R10, R25, R11 ;  /* 0x000000190a190219 */ /* 0x000fc4000001020b */
[----:B------:R-:W-:Y:S02]  /*2720*/  @P0 LOP3.LUT R10, R14, R27, RZ, 0xfc, !PT ;  /* 0x0000001b0e0a0212 */ /* 0x000fe400078efcff */
[----:B------:R-:W-:Y:S02]  /*2730*/  @P0 SHF.R.U32.HI R8, RZ, R17, R8 ;  /* 0x00000011ff080219 */ /* 0x000fe40000011608 */
[----:B------:R-:W-:Y:S02]  /*2740*/  SHF.L.U64.HI R12, R12, 0x2, R13 ;  /* 0x000000020c0c7819 */ /* 0x000fe4000001020d */
[----:B------:R-:W-:Y:S02]  /*2750*/  SHF.L.W.U32.HI R19, R13, 0x2, R10 ;  /* 0x000000020d137819 */ /* 0x000fe40000010e0a */
[----:B------:R-:W-:Y:S02]  /*2760*/  @P0 LOP3.LUT R11, R25, R8, RZ, 0xfc, !PT ;  /* 0x00000008190b0212 */ /* 0x000fe400078efcff */
[----:B------:R-:W-:-:S02]  /*2770*/  IADD3 RZ, P0, PT, RZ, -R15, RZ ;  /* 0x8000000fffff7210 */ /* 0x000fc40007f1e0ff */
[----:B------:R-:W-:Y:S02]  /*2780*/  LOP3.LUT R13, RZ, R12, RZ, 0x33, !PT ;  /* 0x0000000cff0d7212 */ /* 0x000fe400078e33ff */
[----:B------:R-:W-:Y:S02]  /*2790*/  SHF.L.W.U32.HI R14, R10, 0x2, R11 ;  /* 0x000000020a0e7819 */ /* 0x000fe40000010e0b */
[----:B------:R-:W-:Y:S02]  /*27a0*/  LOP3.LUT R8, RZ, R19, RZ, 0x33, !PT ;  /* 0x00000013ff087212 */ /* 0x000fe400078e33ff */
[----:B------:R-:W-:Y:S02]  /*27b0*/  IADD3.X R13, P0, PT, RZ, R13, RZ, P0, !PT ;  /* 0x0000000dff0d7210 */ /* 0x000fe4000071e4ff */
[----:B------:R-:W-:Y:S02]  /*27c0*/  LOP3.LUT R16, RZ, R14, RZ, 0x33, !PT ;  /* 0x0000000eff107212 */ /* 0x000fe400078e33ff */
[----:B------:R-:W-:-:S02]  /*27d0*/  IADD3.X R10, P1, PT, RZ, R8, RZ, P0, !PT ;  /* 0x00000008ff0a7210 */ /* 0x000fc4000073e4ff */
[----:B------:R-:W-:-:S03]  /*27e0*/  ISETP.GT.U32.AND P2, PT, R19, -0x1, PT ;  /* 0xffffffff1300780c */ /* 0x000fc60003f44070 */
[----:B------:R-:W-:Y:S01]  /*27f0*/  IMAD.X R17, RZ, RZ, R16, P1 ;  /* 0x000000ffff117224 */ /* 0x000fe200008e0610 */
[----:B------:R-:W-:-:S04]  /*2800*/  ISETP.GT.AND.EX P0, PT, R14, -0x1, PT, P2 ;  /* 0xffffffff0e00780c */ /* 0x000fc80003f04320 */
[----:B------:R-:W-:Y:S02]  /*2810*/  SEL R8, R14, R17, P0 ;  /* 0x000000110e087207 */ /* 0x000fe40000000000 */
[----:B------:R-:W-:Y:S02]  /*2820*/  SEL R19, R19, R10, P0 ;  /* 0x0000000a13137207 */ /* 0x000fe40000000000 */
[----:B------:R-:W-:Y:S02]  /*2830*/  ISETP.NE.U32.AND P1, PT, R8, RZ, PT ;  /* 0x000000ff0800720c */ /* 0x000fe40003f25070 */
[----:B------:R-:W-:Y:S02]  /*2840*/  SEL R18, R12, R13, P0 ;  /* 0x0000000d0c127207 */ /* 0x000fe40000000000 */
[----:B------:R-:W-:Y:S01]  /*2850*/  SEL R16, R19, R8, !P1 ;  /* 0x0000000813107207 */ /* 0x000fe20004800000 */
[----:B------:R-:W-:-:S05]  /*2860*/  @!P0 IMAD.MOV R15, RZ, RZ, -R15 ;  /* 0x000000ffff0f8224 */ /* 0x000fca00078e0a0f */
[----:B------:R-:W0:Y:S02]  /*2870*/  FLO.U32 R16, R16 ;  /* 0x0000001000107300 */ /* 0x000e2400000e0000 */
[C---:B0-----:R-:W-:Y:S02]  /*2880*/  IADD3 R17, PT, PT, -R16.reuse, 0x1f, RZ ;  /* 0x0000001f10117810 */ /* 0x041fe40007ffe1ff */
[----:B------:R-:W-:-:S03]  /*2890*/  IADD3 R10, PT, PT, -R16, 0x3f, RZ ;  /* 0x0000003f100a7810 */ /* 0x000fc60007ffe1ff */
[----:B------:R-:W-:-:S05]  /*28a0*/  @P1 IMAD.MOV R10, RZ, RZ, R17 ;  /* 0x000000ffff0a1224 */ /* 0x000fca00078e0211 */
[----:B------:R-:W-:-:S13]  /*28b0*/  ISETP.NE.AND P1, PT, R10, RZ, PT ;  /* 0x000000ff0a00720c */ /* 0x000fda0003f25270 */
[----:B------:R-:W-:Y:S05]  /*28c0*/  @!P1 BRA `(.L_x_34) ;  /* 0x0000000000289947 */ /* 0x000fea0003800000 */
[C---:B------:R-:W-:Y:S02]  /*28d0*/  LOP3.LUT R12, R10.reuse, 0x3f, RZ, 0xc0, !PT ;  /* 0x0000003f0a0c7812 */ /* 0x040fe400078ec0ff */
[--C-:B------:R-:W-:Y:S02]  /*28e0*/  SHF.R.U64 R16, R15, 0x1, R18.reuse ;  /* 0x000000010f107819 */ /* 0x100fe40000001212 */
[----:B------:R-:W-:Y:S02]  /*28f0*/  SHF.R.U32.HI R18, RZ, 0x1, R18 ;  /* 0x00000001ff127819 */ /* 0x000fe40000011612 */
[----:B------:R-:W-:Y:S02]  /*2900*/  LOP3.LUT R13, R10, 0x3f, RZ, 0xc, !PT ;  /* 0x0000003f0a0d7812 */ /* 0x000fe400078e0cff */
[CC--:B------:R-:W-:Y:S02]  /*2910*/  SHF.L.U64.HI R15, R19.reuse, R12.reuse, R8 ;  /* 0x0000000c130f7219 */ /* 0x0c0fe40000010208 */
[----:B------:R-:W-:-:S02]  /*2920*/  SHF.L.U32 R12, R19, R12, RZ ;  /* 0x0000000c130c7219 */ /* 0x000fc400000006ff */
[-CC-:B------:R-:W-:Y:S02]  /*2930*/  SHF.R.U64 R19, R16, R13.reuse, R18.reuse ;  /* 0x0000000d10137219 */ /* 0x180fe40000001212 */
[----:B------:R-:W-:Y:S02]  /*2940*/  SHF.R.U32.HI R8, RZ, R13, R18 ;  /* 0x0000000dff087219 */ /* 0x000fe40000011612 */
[----:B------:R-:W-:Y:S02]  /*2950*/  LOP3.LUT R19, R12, R19, RZ, 0xfc, !PT ;  /* 0x000000130c137212 */ /* 0x000fe400078efcff */
[----:B------:R-:W-:-:S07]  /*2960*/  LOP3.LUT R8, R15, R8, RZ, 0xfc, !PT ;  /* 0x000000080f087212 */ /* 0x000fce00078efcff */
.L_x_34:
[----:B------:R-:W-:Y:S05]  /*2970*/  BSYNC.RECONVERGENT B1 ;  /* 0x0000000000017941 */ /* 0x000fea0003800200 */
.L_x_33:
[----:B------:R-:W-:-:S04]  /*2980*/  IMAD.WIDE.U32 R16, R19, 0x2168c235, RZ ;  /* 0x2168c23513107825 */ /* 0x000fc800078e00ff */
[----:B------:R-:W-:Y:S01]  /*2990*/  IMAD.MOV.U32 R12, RZ, RZ, R17 ;  /* 0x000000ffff0c7224 */ /* 0x000fe200078e0011 */
[----:B------:R-:W-:Y:S01]  /*29a0*/  IADD3 RZ, P1, PT, R16, R16, RZ ;  /* 0x0000001010ff7210 */ /* 0x000fe20007f3e0ff */
[----:B------:R-:W-:Y:S02]  /*29b0*/  IMAD.MOV.U32 R13, RZ, RZ, RZ ;  /* 0x000000ffff0d7224 */ /* 0x000fe400078e00ff */
[----:B------:R-:W-:-:S04]  /*29c0*/  IMAD.HI.U32 R15, R8, -0x36f0255e, RZ ;  /* 0xc90fdaa2080f7827 */ /* 0x000fc800078e00ff */
[----:B------:R-:W-:-:S04]  /*29d0*/  IMAD.WIDE.U32 R12, R19, -0x36f0255e, R12 ;  /* 0xc90fdaa2130c7825 */ /* 0x000fc800078e000c */
[C---:B------:R-:W-:Y:S02]  /*29e0*/  IMAD R17, R8.reuse, -0x36f0255e, RZ ;  /* 0xc90fdaa208117824 */ /* 0x040fe400078e02ff */
[----:B------:R-:W-:-:S04]  /*29f0*/  IMAD.WIDE.U32 R12, P2, R8, 0x2168c235, R12 ;  /* 0x2168c235080c7825 */ /* 0x000fc8000784000c */
[----:B------:R-:W-:Y:S01]  /*2a00*/  IMAD.X R8, RZ, RZ, R15, P2 ;  /* 0x000000ffff087224 */ /* 0x000fe200010e060f */
[----:B------:R-:W-:Y:S02]  /*2a10*/  IADD3 R13, P2, PT, R17, R13, RZ ;  /* 0x0000000d110d7210 */ /* 0x000fe40007f5e0ff */
[----:B------:R-:W-:Y:S02]  /*2a20*/  IADD3.X RZ, P1, PT, R12, R12, RZ, P1, !PT ;  /* 0x0000000c0cff7210 */ /* 0x000fe40000f3e4ff */
[C---:B------:R-:W-:Y:S01]  /*2a30*/  ISETP.GT.U32.AND P3, PT, R13.reuse, RZ, PT ;  /* 0x000000ff0d00720c */ /* 0x040fe20003f64070 */
[----:B------:R-:W-:Y:S01]  /*2a40*/  IMAD.X R8, RZ, RZ, R8, P2 ;  /* 0x000000ffff087224 */ /* 0x000fe200010e0608 */
[----:B------:R-:W-:-:S04]  /*2a50*/  IADD3.X R12, P2, PT, R13, R13, RZ, P1, !PT ;  /* 0x0000000d0d0c7210 */ /* 0x000fc80000f5e4ff */
[C---:B------:R-:W-:Y:S01]  /*2a60*/  ISETP.GT.AND.EX P1, PT, R8.reuse, RZ, PT, P3 ;  /* 0x000000ff0800720c */ /* 0x040fe20003f24330 */
[----:B------:R-:W-:-:S03]  /*2a70*/  IMAD.X R15, R8, 0x1, R8, P2 ;  /* 0x00000001080f7824 */ /* 0x000fc600010e0608 */
[----:B------:R-:W-:Y:S02]  /*2a80*/  SEL R12, R12, R13, P1 ;  /* 0x0000000d0c0c7207 */ /* 0x000fe40000800000 */
[----:B------:R-:W-:Y:S02]  /*2a90*/  SEL R13, R15, R8, P1 ;  /* 0x000000080f0d7207 */ /* 0x000fe40000800000 */
[----:B------:R-:W-:Y:S02]  /*2aa0*/  IADD3 R16, P2, PT, R12, 0x1, RZ ;  /* 0x000000010c107810 */ /* 0x000fe40007f5e0ff */
[----:B------:R-:W-:Y:S02]  /*2ab0*/  SEL R15, RZ, 0xffffffff, !P1 ;  /* 0xffffffffff0f7807 */ /* 0x000fe40004800000 */
[----:B------:R-:W-:Y:S01]  /*2ac0*/  LOP3.LUT P1, R9, R9, 0x80000000, RZ, 0xc0, !PT ;  /* 0x8000000009097812 */ /* 0x000fe2000782c0ff */
[----:B------:R-:W-:Y:S02]  /*2ad0*/  IMAD.X R13, RZ, RZ, R13, P2 ;  /* 0x000000ffff0d7224 */ /* 0x000fe400010e060d */
[----:B------:R-:W-:Y:S01]  /*2ae0*/  IMAD.IADD R8, R15, 0x1, -R10 ;  /* 0x000000010f087824 */ /* 0x000fe200078e0a0a */
[----:B------:R-:W-:-:S02]  /*2af0*/  SHF.R.U32.HI R15, RZ, 0x1e, R11 ;  /* 0x0000001eff0f7819 */ /* 0x000fc4000001160b */
[----:B------:R-:W-:Y:S01]  /*2b00*/  SHF.R.U64 R16, R16, 0xa, R13 ;  /* 0x0000000a10107819 */ /* 0x000fe2000000120d */
[----:B------:R-:W-:Y:S01]  /*2b10*/  IMAD.SHL.U32 R8, R8, 0x100000, RZ ;  /* 0x0010000008087824 */ /* 0x000fe200078e00ff */
[----:B------:R-:W-:Y:S02]  /*2b20*/  LEA.HI R14, R14, R15, RZ, 0x1 ;  /* 0x0000000f0e0e7211 */ /* 0x000fe400078f08ff */
[----:B------:R-:W-:Y:S02]  /*2b30*/  IADD3 R16, P2, PT, R16, 0x1, RZ ;  /* 0x0000000110107810 */ /* 0x000fe40007f5e0ff */
[----:B------:R-:W-:Y:S01]  /*2b40*/  @!P0 LOP3.LUT R9, R9, 0x80000000, RZ, 0x3c, !PT ;  /* 0x8000000009098812 */ /* 0x000fe200078e3cff */
[----:B------:R-:W-:Y:S01]  /*2b50*/  @P1 IMAD.MOV R14, RZ, RZ, -R14 ;  /* 0x000000ffff0e1224 */ /* 0x000fe200078e0a0e */
[----:B------:R-:W-:-:S04]  /*2b60*/  LEA.HI.X R13, R13, RZ, RZ, 0x16, P2 ;  /* 0x000000ff0d0d7211 */ /* 0x000fc800010fb4ff */
[--C-:B------:R-:W-:Y:S02]  /*2b70*/  SHF.R.U64 R16, R16, 0x1, R13.reuse ;  /* 0x0000000110107819 */ /* 0x100fe4000000120d */
[----:B------:R-:W-:Y:S02]  /*2b80*/  SHF.R.U32.HI R11, RZ, 0x1, R13 ;  /* 0x00000001ff0b7819 */ /* 0x000fe4000001160d */
[----:B------:R-:W-:-:S04]  /*2b90*/  IADD3 R16, P2, P3, RZ, RZ, R16 ;  /* 0x000000ffff107210 */ /* 0x000fc80007b5e010 */
[----:B------:R-:W-:-:S04]  /*2ba0*/  IADD3.X R8, PT, PT, R8, 0x3fe00000, R11, P2, P3 ;  /* 0x3fe0000008087810 */ /* 0x000fc800017e640b */
[----:B------:R-:W-:-:S07]  /*2bb0*/  LOP3.LUT R17, R8, R9, RZ, 0xfc, !PT ;  /* 0x0000000908117212 */ /* 0x000fce00078efcff */
.L_x_28:
[----:B------:R-:W-:Y:S02]  /*2bc0*/  IMAD.MOV.U32 R8, RZ, RZ, R0 ;  /* 0x000000ffff087224 */ /* 0x000fe400078e0000 */
[----:B------:R-:W-:-:S04]  /*2bd0*/  IMAD.MOV.U32 R9, RZ, RZ, 0x0 ;  /* 0x00000000ff097424 */ /* 0x000fc800078e00ff */
[----:B------:R-:W-:Y:S05]  /*2be0*/  RET.REL.NODEC R8 `(_Z24geokerr_ray_trace_kernel15RayTracerConfigP9RayResult) ;  /* 0xffffffd408047950 */ /* 0x000fea0003c3ffff */
.L_x_35:
[----:B------:R-:W-:-:S00]  /*2bf0*/  BRA `(.L_x_35) ;  /* 0xfffffffc00fc7947 */ /* 0x000fc0000383ffff */
[----:B------:R-:W-:-:S00]  /*2c00*/  NOP ;  /* 0x0000000000007918 */ /* 0x000fc00000000000 */
[----:B------:R-:W-:-:S00]  /*2c10*/  NOP ;  /* 0x0000000000007918 */ /* 0x000fc00000000000 */
[----:B------:R-:W-:-:S00]  /*2c20*/  NOP ;  /* 0x0000000000007918 */ /* 0x000fc00000000000 */
[----:B------:R-:W-:-:S00]  /*2c30*/  NOP ;  /* 0x0000000000007918 */ /* 0x000fc00000000000 */
[----:B------:R-:W-:-:S00]  /*2c40*/  NOP ;  /* 0x0000000000007918 */ /* 0x000fc00000000000 */
[----:B------:R-:W-:-:S00]  /*2c50*/  NOP ;  /* 0x0000000000007918 */ /* 0x000fc00000000000 */
[----:B------:R-:W-:-:S00]  /*2c60*/  NOP ;  /* 0x0000000000007918 */ /* 0x000fc00000000000 */
[----:B------:R-:W-:-:S00]  /*2c70*/  NOP ;  /* 0x0000000000007918 */ /* 0x000fc00000000000 */
.L_x_39:


//--------------------- .nv.global.init           --------------------------
	.section	.nv.global.init,"aw",@progbits
	.align	16
.nv.global.init:
	.type		__cudart_sin_cos_coeffs,@object
	.size		__cudart_sin_cos_coeffs,(__cudart_i2opi_d - __cudart_sin_cos_coeffs)
__cudart_sin_cos_coeffs:
        /*0000*/ 	.byte	0x46, 0xd2, 0xb0, 0x2c, 0xf1, 0xe5, 0x5a, 0xbe, 0x92, 0xe3, 0xac, 0x69, 0xe3, 0x1d, 0xc7, 0x3e
        /*0010*/ 	.byte	0xa1, 0x62, 0xdb, 0x19, 0xa0, 0x01, 0x2a, 0xbf, 0x18, 0x08, 0x11, 0x11, 0x11, 0x11, 0x81, 0x3f
        /*0020*/ 	.byte	0x54, 0x55, 0x55, 0x55, 0x55, 0x55, 0xc5, 0xbf, 0x00, 0x00, 0x00, 0x00, 0x00, 0x00, 0x00, 0x00
        /*0030*/ 	.byte	0x00, 0x00, 0x00, 0x00, 0x00, 0x00, 0x00, 0x00, 0x64, 0x81, 0xfd, 0x20, 0x83, 0xff, 0xa8, 0xbd
        /*0040*/ 	.byte	0x28, 0x85, 0xef, 0xc1, 0xa7, 0xee, 0x21, 0x3e, 0xd9, 0xe6, 0x06, 0x8e, 0x4f, 0x7e, 0x92, 0xbe
        /*0050*/ 	.byte	0xe9, 0xbc, 0xdd, 0x19, 0xa0, 0x01, 0xfa, 0x3e, 0x47, 0x5d, 0xc1, 0x16, 0x6c, 0xc1, 0x56, 0xbf
        /*0060*/ 	.byte	0x51, 0x55, 0x55, 0x55, 0x55, 0x55, 0xa5, 0x3f, 0x00, 0x00, 0x00, 0x00, 0x00, 0x00, 0xe0, 0xbf
        /*0070*/ 	.byte	0x00, 0x00, 0x00, 0x00, 0x00, 0x00, 0xf0, 0x3f, 0x00, 0x00, 0x00, 0x00, 0x00, 0x00, 0x00, 0x00
	.type		__cudart_i2opi_d,@object
	.size		__cudart_i2opi_d,(.L_0 - __cudart_i2opi_d)
__cudart_i2opi_d:
        /* <DEDUP_REMOVED lines=9> */
.L_0:


//--------------------- .nv.shared.reserved.0     --------------------------
	.section	.nv.shared.reserved.0,"aw",@nobits
	.weak		__nv_reservedSMEM_offset_0_alias
	.size		__nv_reservedSMEM_offset_0_alias, 0, 64
	.other		__nv_reservedSMEM_offset_0_alias,@"STO_CUDA_RESERVED_SHARED STV_DEFAULT"
__nv_reservedSMEM_offset_0_alias:
	.zero		0
	.zero		64


//--------------------- .nv.constant0._Z24geokerr_ray_trace_kernel15RayTracerConfigP9RayResult --------------------------
	.section	.nv.constant0._Z24geokerr_ray_trace_kernel15RayTracerConfigP9RayResult,"a",@progbits
	.sectionflags	@""
	.align	4
.nv.constant0._Z24geokerr_ray_trace_kernel15RayTracerConfigP9RayResult:
	.zero		1040


//--------------------- SYMBOLS --------------------------

	.type		.nv.reservedSmem.offset0,@object
	.size		.nv.reservedSmem.offset0,0x4
